	.target	sm_100a

	.elftype	@"ET_EXEC"


//--------------------- .note.nv.tkinfo           --------------------------
	.section	.note.nv.tkinfo,"",@"SHT_NOTE"
	.sectionflags	@"SHF_NOTE_NV_TKINFO"
	.tkinfo
        /*0018*/ 	.word	0x00000002
        /*0030*/ 	.string	""
        /*0030*/ 	.string	"ptxas"
        /*0030*/ 	.string	"Cuda compilation tools, release 13.0, V13.0.88"
        /*0030*/ 	.string	"Build cuda_13.0.r13.0/compiler.36424714_0"
        /*0030*/ 	.string	"-arch sm_100a -m 64 "



//--------------------- .note.nv.cuinfo           --------------------------
	.section	.note.nv.cuinfo,"",@"SHT_NOTE"
	.sectionflags	@"SHF_NOTE_NV_CUINFO"
        /*0018*/ 	.short	0x0002
        /*001a*/ 	.short	0x0064
        /*001c*/ 	.short	0x0082
	.zero		2


//--------------------- .nv.info                  --------------------------
	.section	.nv.info,"",@"SHT_CUDA_INFO"
	.align	4


	//----- nvinfo : EIATTR_REGCOUNT
	.align		4
        /*0000*/ 	.byte	0x04, 0x2f
        /*0002*/ 	.short	(.L_19 - .L_18)
	.align		4
.L_18:
        /*0004*/ 	.word	index@(_ZN7cutlass13device_kernelINS_4gemm6kernel13GemmUniversalIN4cute5tupleIJiiiiEEENS1_10collective13CollectiveMmaINS1_46MainloopSm100TmaUmmaWarpSpecializedBlockScaledILi13ELi2ELi2ENS5_IJNS4_1CILi2EEESB_NSA_ILi1EEEEEEEENS5_IJNSA_ILi256EEENSA_ILi128EEESG_EEENS5_IJNS_12float_e2m1_tENS_13float_ue4m3_tEEEENS5_IJNS5_IJlSC_lEEENS4_6LayoutINS5_IJNS5_IJNS5_IJNSA_ILi32EEENSA_ILi4EEEEEEiEEENS5_IJNS5_IJNSA_ILi16EEESO_EEEiEEENS5_IJSC_iEEEEEENS5_IJST_NS5_IJNS5_IJNSA_ILi0EEESC_EEENSA_ILi512EEEEEENS5_IJSW_iEEEEEEEEEEESK_S13_NS4_8TiledMMAINS4_8MMA_AtomIJNS4_23SM100_MMA_MXF4_2x1SM_SSISI_SI_fSJ_Li256ELi128ELi16ELNS4_4UMMA5MajorE0ELS18_0ELNS17_7ScaleInE0ELS19_0EEEEEENSM_INS5_IJSC_SC_SC_EEENS5_IJSW_SW_SW_EEEEENS5_IJNS4_10UnderscoreES1F_S1F_EEEEENS5_IJNS4_28SM100_TMA_2SM_LOAD_MULTICASTES1I_EEENS5_IJNS4_14ComposedLayoutINS4_7SwizzleILi2ELi4ELi3EEENS4_18smem_ptr_flag_bitsILi4EEENSM_INS5_IJNSA_ILi8EEESG_EEENS5_IJSG_SC_EEEEEEENSM_INS5_IJNS5_IJNS5_IJSP_SC_EEESS_EEESC_NS5_IJSC_SB_EEEEEENS5_IJNS5_IJNS5_IJSS_SY_EEESX_EEESW_NS5_IJSO_SY_EEEEEEEEEEEvNS4_8identityENS5_IJNS4_18SM100_TMA_2SM_LOADES1I_EEES23_vS24_EENS_8epilogue10collective18CollectiveEpilogueINS28_23Sm100TmaWarpSpecializedILi4ELi2ELi32ELb1ELb0EEEJNS5_IJSG_SG_SG_EEENS5_IJNSM_ISG_SC_EENSM_ISN_SC_EEEEENS_10bfloat16_tESL_S2H_SL_NS28_6fusion15FusionCallbacksIS2C_NS2I_17LinearCombinationIS2H_fS2H_fLNS_15FloatRoundStyleE2EEES2D_S2G_JEEENS4_5SM1004TMEM4LOAD26SM100_TMEM_LOAD_32dp32b32xENS4_13SM90_TMA_LOADENS1K_IS1M_NS1N_ILi16EEENSM_INS5_IJS1P_SN_EEENS5_IJSN_SC_EEEEEEENS4_39AutoVectorizingCopyWithAssumedAlignmentILi128EEENS4_14SM90_TMA_STOREES2X_S2Z_S2Z_EEEvvEEEEvNT_6ParamsE)
        /*0008*/ 	.word	0x00000076


	//----- nvinfo : EIATTR_FRAME_SIZE
	.align		4
.L_19:
        /*000c*/ 	.byte	0x04, 0x11
        /*000e*/ 	.short	(.L_21 - .L_20)
	.align		4
.L_20:
        /*0010*/ 	.word	index@($__internal_2_$__cuda_sm10x_tcgen05_guardrail_trap_unallocated_columns_being_dealloced)
        /*0014*/ 	.word	0x00000000


	//----- nvinfo : EIATTR_FRAME_SIZE
	.align		4
.L_21:
        /*0018*/ 	.byte	0x04, 0x11
        /*001a*/ 	.short	(.L_23 - .L_22)
	.align		4
.L_22:
        /*001c*/ 	.word	index@($__internal_1_$__cuda_sm10x_tcgen05_guardrail_trap_phase_invalid_during_alloc)
        /*0020*/ 	.word	0x00000000


	//----- nvinfo : EIATTR_FRAME_SIZE
	.align		4
.L_23:
        /*0024*/ 	.byte	0x04, 0x11
        /*0026*/ 	.short	(.L_25 - .L_24)
	.align		4
.L_24:
        /*0028*/ 	.word	index@($__internal_0_$__cuda_sm10x_tcgen05_guardrail_trap_col_being_dealloced_not_returned_by_alloc)
        /*002c*/ 	.word	0x00000000


	//----- nvinfo : EIATTR_FRAME_SIZE
	.align		4
.L_25:
        /*0030*/ 	.byte	0x04, 0x11
        /*0032*/ 	.short	(.L_27 - .L_26)
	.align		4
.L_26:
        /*0034*/ 	.word	index@(_ZN7cutlass13device_kernelINS_4gemm6kernel13GemmUniversalIN4cute5tupleIJiiiiEEENS1_10collective13CollectiveMmaINS1_46MainloopSm100TmaUmmaWarpSpecializedBlockScaledILi13ELi2ELi2ENS5_IJNS4_1CILi2EEESB_NSA_ILi1EEEEEEEENS5_IJNSA_ILi256EEENSA_ILi128EEESG_EEENS5_IJNS_12float_e2m1_tENS_13float_ue4m3_tEEEENS5_IJNS5_IJlSC_lEEENS4_6LayoutINS5_IJNS5_IJNS5_IJNSA_ILi32EEENSA_ILi4EEEEEEiEEENS5_IJNS5_IJNSA_ILi16EEESO_EEEiEEENS5_IJSC_iEEEEEENS5_IJST_NS5_IJNS5_IJNSA_ILi0EEESC_EEENSA_ILi512EEEEEENS5_IJSW_iEEEEEEEEEEESK_S13_NS4_8TiledMMAINS4_8MMA_AtomIJNS4_23SM100_MMA_MXF4_2x1SM_SSISI_SI_fSJ_Li256ELi128ELi16ELNS4_4UMMA5MajorE0ELS18_0ELNS17_7ScaleInE0ELS19_0EEEEEENSM_INS5_IJSC_SC_SC_EEENS5_IJSW_SW_SW_EEEEENS5_IJNS4_10UnderscoreES1F_S1F_EEEEENS5_IJNS4_28SM100_TMA_2SM_LOAD_MULTICASTES1I_EEENS5_IJNS4_14ComposedLayoutINS4_7SwizzleILi2ELi4ELi3EEENS4_18smem_ptr_flag_bitsILi4EEENSM_INS5_IJNSA_ILi8EEESG_EEENS5_IJSG_SC_EEEEEEENSM_INS5_IJNS5_IJNS5_IJSP_SC_EEESS_EEESC_NS5_IJSC_SB_EEEEEENS5_IJNS5_IJNS5_IJSS_SY_EEESX_EEESW_NS5_IJSO_SY_EEEEEEEEEEEvNS4_8identityENS5_IJNS4_18SM100_TMA_2SM_LOADES1I_EEES23_vS24_EENS_8epilogue10collective18CollectiveEpilogueINS28_23Sm100TmaWarpSpecializedILi4ELi2ELi32ELb1ELb0EEEJNS5_IJSG_SG_SG_EEENS5_IJNSM_ISG_SC_EENSM_ISN_SC_EEEEENS_10bfloat16_tESL_S2H_SL_NS28_6fusion15FusionCallbacksIS2C_NS2I_17LinearCombinationIS2H_fS2H_fLNS_15FloatRoundStyleE2EEES2D_S2G_JEEENS4_5SM1004TMEM4LOAD26SM100_TMEM_LOAD_32dp32b32xENS4_13SM90_TMA_LOADENS1K_IS1M_NS1N_ILi16EEENSM_INS5_IJS1P_SN_EEENS5_IJSN_SC_EEEEEEENS4_39AutoVectorizingCopyWithAssumedAlignmentILi128EEENS4_14SM90_TMA_STOREES2X_S2Z_S2Z_EEEvvEEEEvNT_6ParamsE)
        /*0038*/ 	.word	0x00000000


	//----- nvinfo : EIATTR_MIN_STACK_SIZE
	.align		4
.L_27:
        /*003c*/ 	.byte	0x04, 0x12
        /*003e*/ 	.short	(.L_29 - .L_28)
	.align		4
.L_28:
        /*0040*/ 	.word	index@(_ZN7cutlass13device_kernelINS_4gemm6kernel13GemmUniversalIN4cute5tupleIJiiiiEEENS1_10collective13CollectiveMmaINS1_46MainloopSm100TmaUmmaWarpSpecializedBlockScaledILi13ELi2ELi2ENS5_IJNS4_1CILi2EEESB_NSA_ILi1EEEEEEEENS5_IJNSA_ILi256EEENSA_ILi128EEESG_EEENS5_IJNS_12float_e2m1_tENS_13float_ue4m3_tEEEENS5_IJNS5_IJlSC_lEEENS4_6LayoutINS5_IJNS5_IJNS5_IJNSA_ILi32EEENSA_ILi4EEEEEEiEEENS5_IJNS5_IJNSA_ILi16EEESO_EEEiEEENS5_IJSC_iEEEEEENS5_IJST_NS5_IJNS5_IJNSA_ILi0EEESC_EEENSA_ILi512EEEEEENS5_IJSW_iEEEEEEEEEEESK_S13_NS4_8TiledMMAINS4_8MMA_AtomIJNS4_23SM100_MMA_MXF4_2x1SM_SSISI_SI_fSJ_Li256ELi128ELi16ELNS4_4UMMA5MajorE0ELS18_0ELNS17_7ScaleInE0ELS19_0EEEEEENSM_INS5_IJSC_SC_SC_EEENS5_IJSW_SW_SW_EEEEENS5_IJNS4_10UnderscoreES1F_S1F_EEEEENS5_IJNS4_28SM100_TMA_2SM_LOAD_MULTICASTES1I_EEENS5_IJNS4_14ComposedLayoutINS4_7SwizzleILi2ELi4ELi3EEENS4_18smem_ptr_flag_bitsILi4EEENSM_INS5_IJNSA_ILi8EEESG_EEENS5_IJSG_SC_EEEEEEENSM_INS5_IJNS5_IJNS5_IJSP_SC_EEESS_EEESC_NS5_IJSC_SB_EEEEEENS5_IJNS5_IJNS5_IJSS_SY_EEESX_EEESW_NS5_IJSO_SY_EEEEEEEEEEEvNS4_8identityENS5_IJNS4_18SM100_TMA_2SM_LOADES1I_EEES23_vS24_EENS_8epilogue10collective18CollectiveEpilogueINS28_23Sm100TmaWarpSpecializedILi4ELi2ELi32ELb1ELb0EEEJNS5_IJSG_SG_SG_EEENS5_IJNSM_ISG_SC_EENSM_ISN_SC_EEEEENS_10bfloat16_tESL_S2H_SL_NS28_6fusion15FusionCallbacksIS2C_NS2I_17LinearCombinationIS2H_fS2H_fLNS_15FloatRoundStyleE2EEES2D_S2G_JEEENS4_5SM1004TMEM4LOAD26SM100_TMEM_LOAD_32dp32b32xENS4_13SM90_TMA_LOADENS1K_IS1M_NS1N_ILi16EEENSM_INS5_IJS1P_SN_EEENS5_IJSN_SC_EEEEEEENS4_39AutoVectorizingCopyWithAssumedAlignmentILi128EEENS4_14SM90_TMA_STOREES2X_S2Z_S2Z_EEEvvEEEEvNT_6ParamsE)
        /*0044*/ 	.word	0x00000000
.L_29:


//--------------------- .nv.compat                --------------------------
	.section	.nv.compat,"",@"SHT_CUDA_COMPAT_INFO"
	.align	4
        /*0000*/ 	.byte	0x02, 0x09, 0x01, 0x00, 0x02, 0x02, 0x02, 0x00, 0x02, 0x05, 0x05, 0x00, 0x03, 0x07, 0x01, 0x01
        /*0010*/ 	.byte	0x02, 0x03, 0x01, 0x00, 0x02, 0x06, 0x01, 0x00, 0x04, 0x0b, 0x08, 0x00, 0x09, 0x00, 0x00, 0x00
        /*0020*/ 	.byte	0x00, 0x00, 0x00, 0x00


//--------------------- .nv.info._ZN7cutlass13device_kernelINS_4gemm6kernel13GemmUniversalIN4cute5tupleIJiiiiEEENS1_10collective13CollectiveMmaINS1_46MainloopSm100TmaUmmaWarpSpecializedBlockScaledILi13ELi2ELi2ENS5_IJNS4_1CILi2EEESB_NSA_ILi1EEEEEEEENS5_IJNSA_ILi256EEENSA_ILi128EEESG_EEENS5_IJNS_12float_e2m1_tENS_13float_ue4m3_tEEEENS5_IJNS5_IJlSC_lEEENS4_6LayoutINS5_IJNS5_IJNS5_IJNSA_ILi32EEENSA_ILi4EEEEEEiEEENS5_IJNS5_IJNSA_ILi16EEESO_EEEiEEENS5_IJSC_iEEEEEENS5_IJST_NS5_IJNS5_IJNSA_ILi0EEESC_EEENSA_ILi512EEEEEENS5_IJSW_iEEEEEEEEEEESK_S13_NS4_8TiledMMAINS4_8MMA_AtomIJNS4_23SM100_MMA_MXF4_2x1SM_SSISI_SI_fSJ_Li256ELi128ELi16ELNS4_4UMMA5MajorE0ELS18_0ELNS17_7ScaleInE0ELS19_0EEEEEENSM_INS5_IJSC_SC_SC_EEENS5_IJSW_SW_SW_EEEEENS5_IJNS4_10UnderscoreES1F_S1F_EEEEENS5_IJNS4_28SM100_TMA_2SM_LOAD_MULTICASTES1I_EEENS5_IJNS4_14ComposedLayoutINS4_7SwizzleILi2ELi4ELi3EEENS4_18smem_ptr_flag_bitsILi4EEENSM_INS5_IJNSA_ILi8EEESG_EEENS5_IJSG_SC_EEEEEEENSM_INS5_IJNS5_IJNS5_IJSP_SC_EEESS_EEESC_NS5_IJSC_SB_EEEEEENS5_IJNS5_IJNS5_IJSS_SY_EEESX_EEESW_NS5_IJSO_SY_EEEEEEEEEEEvNS4_8identityENS5_IJNS4_18SM100_TMA_2SM_LOADES1I_EEES23_vS24_EENS_8epilogue10collective18CollectiveEpilogueINS28_23Sm100TmaWarpSpecializedILi4ELi2ELi32ELb1ELb0EEEJNS5_IJSG_SG_SG_EEENS5_IJNSM_ISG_SC_EENSM_ISN_SC_EEEEENS_10bfloat16_tESL_S2H_SL_NS28_6fusion15FusionCallbacksIS2C_NS2I_17LinearCombinationIS2H_fS2H_fLNS_15FloatRoundStyleE2EEES2D_S2G_JEEENS4_5SM1004TMEM4LOAD26SM100_TMEM_LOAD_32dp32b32xENS4_13SM90_TMA_LOADENS1K_IS1M_NS1N_ILi16EEENSM_INS5_IJS1P_SN_EEENS5_IJSN_SC_EEEEEEENS4_39AutoVectorizingCopyWithAssumedAlignmentILi128EEENS4_14SM90_TMA_STOREES2X_S2Z_S2Z_EEEvvEEEEvNT_6ParamsE --------------------------
	.section	.nv.info._ZN7cutlass13device_kernelINS_4gemm6kernel13GemmUniversalIN4cute5tupleIJiiiiEEENS1_10collective13CollectiveMmaINS1_46MainloopSm100TmaUmmaWarpSpecializedBlockScaledILi13ELi2ELi2ENS5_IJNS4_1CILi2EEESB_NSA_ILi1EEEEEEEENS5_IJNSA_ILi256EEENSA_ILi128EEESG_EEENS5_IJNS_12float_e2m1_tENS_13float_ue4m3_tEEEENS5_IJNS5_IJlSC_lEEENS4_6LayoutINS5_IJNS5_IJNS5_IJNSA_ILi32EEENSA_ILi4EEEEEEiEEENS5_IJNS5_IJNSA_ILi16EEESO_EEEiEEENS5_IJSC_iEEEEEENS5_IJST_NS5_IJNS5_IJNSA_ILi0EEESC_EEENSA_ILi512EEEEEENS5_IJSW_iEEEEEEEEEEESK_S13_NS4_8TiledMMAINS4_8MMA_AtomIJNS4_23SM100_MMA_MXF4_2x1SM_SSISI_SI_fSJ_Li256ELi128ELi16ELNS4_4UMMA5MajorE0ELS18_0ELNS17_7ScaleInE0ELS19_0EEEEEENSM_INS5_IJSC_SC_SC_EEENS5_IJSW_SW_SW_EEEEENS5_IJNS4_10UnderscoreES1F_S1F_EEEEENS5_IJNS4_28SM100_TMA_2SM_LOAD_MULTICASTES1I_EEENS5_IJNS4_14ComposedLayoutINS4_7SwizzleILi2ELi4ELi3EEENS4_18smem_ptr_flag_bitsILi4EEENSM_INS5_IJNSA_ILi8EEESG_EEENS5_IJSG_SC_EEEEEEENSM_INS5_IJNS5_IJNS5_IJSP_SC_EEESS_EEESC_NS5_IJSC_SB_EEEEEENS5_IJNS5_IJNS5_IJSS_SY_EEESX_EEESW_NS5_IJSO_SY_EEEEEEEEEEEvNS4_8identityENS5_IJNS4_18SM100_TMA_2SM_LOADES1I_EEES23_vS24_EENS_8epilogue10collective18CollectiveEpilogueINS28_23Sm100TmaWarpSpecializedILi4ELi2ELi32ELb1ELb0EEEJNS5_IJSG_SG_SG_EEENS5_IJNSM_ISG_SC_EENSM_ISN_SC_EEEEENS_10bfloat16_tESL_S2H_SL_NS28_6fusion15FusionCallbacksIS2C_NS2I_17LinearCombinationIS2H_fS2H_fLNS_15FloatRoundStyleE2EEES2D_S2G_JEEENS4_5SM1004TMEM4LOAD26SM100_TMEM_LOAD_32dp32b32xENS4_13SM90_TMA_LOADENS1K_IS1M_NS1N_ILi16EEENSM_INS5_IJS1P_SN_EEENS5_IJSN_SC_EEEEEEENS4_39AutoVectorizingCopyWithAssumedAlignmentILi128EEENS4_14SM90_TMA_STOREES2X_S2Z_S2Z_EEEvvEEEEvNT_6ParamsE,"",@"SHT_CUDA_INFO"
	.sectionflags	@""
	.align	4


	//----- nvinfo : EIATTR_CUDA_API_VERSION
	.align		4
        /*0000*/ 	.byte	0x04, 0x37
        /*0002*/ 	.short	(.L_31 - .L_30)
.L_30:
        /*0004*/ 	.word	0x00000082


	//----- nvinfo : EIATTR_KPARAM_INFO
	.align		4
.L_31:
        /*0008*/ 	.byte	0x04, 0x17
        /*000a*/ 	.short	(.L_33 - .L_32)
.L_32:
        /*000c*/ 	.word	0x00000000
        /*0010*/ 	.short	0x0000
        /*0012*/ 	.short	0x0000
        /*0014*/ 	.byte	0x00, 0xf0, 0x01, 0x30


	//----- nvinfo : EIATTR_AT_ENTRY_FRAGMENTS
	.align		4
.L_33:
        /*0018*/ 	.byte	0x04, 0x4f
        /*001a*/ 	.short	(.L_35 - .L_34)


	//   ....[0]....
.L_34:
        /*001c*/ 	.word	0x00000007


	//----- nvinfo : EIATTR_RESERVED_SMEM_USED
	.align		4
.L_35:
        /*0020*/ 	.byte	0x01, 0x41
	.zero		2


	//----- nvinfo : EIATTR_SPARSE_MMA_MASK
	.align		4
        /*0024*/ 	.byte	0x03, 0x50
        /*0026*/ 	.short	0x0000


	//----- nvinfo : EIATTR_TCGEN05_2CTA_USED
	.align		4
        /*0028*/ 	.byte	0x01, 0x52
	.zero		2


	//----- nvinfo : EIATTR_MAXREG_COUNT
	.align		4
        /*002c*/ 	.byte	0x03, 0x1b
        /*002e*/ 	.short	0x00ff


	//----- nvinfo : EIATTR_NUM_BARRIERS
	.align		4
        /*0030*/ 	.byte	0x02, 0x4c
        /*0032*/ 	.byte	0x07
	.zero		1


	//----- nvinfo : EIATTR_EXTERNS
	.align		4
        /*0034*/ 	.byte	0x04, 0x0f
        /*0036*/ 	.short	(.L_37 - .L_36)


	//   ....[0]....
	.align		4
.L_36:
        /*0038*/ 	.word	index@(__assertfail)


	//----- nvinfo : EIATTR_MERCURY_ISA_VERSION
	.align		4
.L_37:
        /*003c*/ 	.byte	0x03, 0x5f
        /*003e*/ 	.short	0x0101


	//----- nvinfo : EIATTR_INT_WARP_WIDE_INSTR_OFFSETS
	.align		4
        /*0040*/ 	.byte	0x04, 0x31
        /*0042*/ 	.short	(.L_39 - .L_38)


	//   ....[0]....
.L_38:
        /*0044*/ 	.word	0x00000ee0


	//   ....[1]....
        /*0048*/ 	.word	0x00000f80


	//   ....[2]....
        /*004c*/ 	.word	0x00004da0


	//   ....[3]....
        /*0050*/ 	.word	0x00004dc0


	//   ....[4]....
        /*0054*/ 	.word	0x00004df0


	//   ....[5]....
        /*0058*/ 	.word	0x00005930


	//   ....[6]....
        /*005c*/ 	.word	0x000059a0


	//   ....[7]....
        /*0060*/ 	.word	0x00005a80


	//   ....[8]....
        /*0064*/ 	.word	0x00005b00


	//   ....[9]....
        /*0068*/ 	.word	0x00005c00


	//   ....[10]....
        /*006c*/ 	.word	0x00005c80


	//   ....[11]....
        /*0070*/ 	.word	0x00005d70


	//   ....[12]....
        /*0074*/ 	.word	0x00005e20


	//----- nvinfo : EIATTR_COOP_GROUP_MASK_REGIDS
	.align		4
.L_39:
        /*0078*/ 	.byte	0x04, 0x29
        /*007a*/ 	.short	(.L_41 - .L_40)


	//   ....[0]....
.L_40:
        /*007c*/ 	.word	0xffffffff


	//   ....[1]....
        /*0080*/ 	.word	0xffffffff


	//   ....[2]....
        /*0084*/ 	.word	0xffffffff


	//   ....[3]....
        /*0088*/ 	.word	0xffffffff


	//   ....[4]....
        /*008c*/ 	.word	0xffffffff


	//   ....[5]....
        /*0090*/ 	.word	0xffffffff


	//   ....[6]....
        /*0094*/ 	.word	0xffffffff


	//   ....[7]....
        /*0098*/ 	.word	0xffffffff


	//   ....[8]....
        /*009c*/ 	.word	0xffffffff


	//   ....[9]....
        /*00a0*/ 	.word	0xffffffff


	//   ....[10]....
        /*00a4*/ 	.word	0xffffffff


	//   ....[11]....
        /*00a8*/ 	.word	0xffffffff


	//   ....[12]....
        /*00ac*/ 	.word	0xffffffff


	//   ....[13]....
        /*00b0*/ 	.word	0xffffffff


	//----- nvinfo : EIATTR_COOP_GROUP_INSTR_OFFSETS
	.align		4
.L_41:
        /*00b4*/ 	.byte	0x04, 0x28
        /*00b6*/ 	.short	(.L_43 - .L_42)


	//   ....[0]....
.L_42:
        /*00b8*/ 	.word	0x000000b0


	//   ....[1]....
        /*00bc*/ 	.word	0x00000580


	//   ....[2]....
        /*00c0*/ 	.word	0x00000890


	//   ....[3]....
        /*00c4*/ 	.word	0x00000a20


	//   ....[4]....
        /*00c8*/ 	.word	0x00000b10


	//   ....[5]....
        /*00cc*/ 	.word	0x00000c70


	//   ....[6]....
        /*00d0*/ 	.word	0x00000dc0


	//   ....[7]....
        /*00d4*/ 	.word	0x00001000


	//   ....[8]....
        /*00d8*/ 	.word	0x00002770


	//   ....[9]....
        /*00dc*/ 	.word	0x00003b30


	//   ....[10]....
        /*00e0*/ 	.word	0x00004000


	//   ....[11]....
        /*00e4*/ 	.word	0x00004030


	//   ....[12]....
        /*00e8*/ 	.word	0x00004ca0


	//   ....[13]....
        /*00ec*/ 	.word	0x00004eb0


	//----- nvinfo : EIATTR_VRC_CTA_INIT_COUNT
	.align		4
.L_43:
        /*00f0*/ 	.byte	0x02, 0x4a
        /*00f2*/ 	.byte	0x80
	.zero		1


	//----- nvinfo : EIATTR_SYSCALL_OFFSETS
	.align		4
        /*00f4*/ 	.byte	0x04, 0x46
        /*00f6*/ 	.short	(.L_45 - .L_44)


	//   ....[0]....
.L_44:
        /*00f8*/ 	.word	0x00006a70


	//   ....[1]....
        /*00fc*/ 	.word	0x00006b60


	//   ....[2]....
        /*0100*/ 	.word	0x00007330


	//   ....[3]....
        /*0104*/ 	.word	0x00007fb0


	//   ....[4]....
        /*0108*/ 	.word	0x00008c10


	//   ....[5]....
        /*010c*/ 	.word	0x00009870


	//----- nvinfo : EIATTR_MBARRIER_INSTR_OFFSETS
	.align		4
.L_45:
        /*0110*/ 	.byte	0x04, 0x39
        /*0112*/ 	.short	(.L_47 - .L_46)


	//   ....[0]....
.L_46:
        /*0114*/ 	.word	0x000006d0
        /*0118*/ 	.word	0x000000ff
        /*011c*/ 	.word	0x00000000
        /*0120*/ 	.short	0x0100
        /*0122*/ 	.byte	0x04
	.zero		1


	//   ....[1]....
        /*0124*/ 	.word	0x000006e0
        /*0128*/ 	.word	0x000000ff
        /*012c*/ 	.word	0x00000068
        /*0130*/ 	.short	0x0100
        /*0132*/ 	.byte	0x04
	.zero		1


	//   ....[2]....
        /*0134*/ 	.word	0x000006f0
        /*0138*/ 	.word	0x000000ff
        /*013c*/ 	.word	0x00000008
        /*0140*/ 	.short	0x0100
        /*0142*/ 	.byte	0x04
	.zero		1


	//   ....[3]....
        /*0144*/ 	.word	0x00000700
        /*0148*/ 	.word	0x000000ff
        /*014c*/ 	.word	0x00000070
        /*0150*/ 	.short	0x0100
        /*0152*/ 	.byte	0x04
	.zero		1


	//   ....[4]....
        /*0154*/ 	.word	0x00000710
        /*0158*/ 	.word	0x000000ff
        /*015c*/ 	.word	0x00000010
        /*0160*/ 	.short	0x0100
        /*0162*/ 	.byte	0x04
	.zero		1


	//   ....[5]....
        /*0164*/ 	.word	0x00000720
        /*0168*/ 	.word	0x000000ff
        /*016c*/ 	.word	0x00000078
        /*0170*/ 	.short	0x0100
        /*0172*/ 	.byte	0x04
	.zero		1


	//   ....[6]....
        /*0174*/ 	.word	0x00000730
        /*0178*/ 	.word	0x000000ff
        /*017c*/ 	.word	0x00000018
        /*0180*/ 	.short	0x0100
        /*0182*/ 	.byte	0x04
	.zero		1


	//   ....[7]....
        /*0184*/ 	.word	0x00000740
        /*0188*/ 	.word	0x000000ff
        /*018c*/ 	.word	0x00000080
        /*0190*/ 	.short	0x0100
        /*0192*/ 	.byte	0x04
	.zero		1


	//   ....[8]....
        /*0194*/ 	.word	0x00000750
        /*0198*/ 	.word	0x000000ff
        /*019c*/ 	.word	0x00000020
        /*01a0*/ 	.short	0x0100
        /*01a2*/ 	.byte	0x04
	.zero		1


	//   ....[9]....
        /*01a4*/ 	.word	0x00000760
        /*01a8*/ 	.word	0x000000ff
        /*01ac*/ 	.word	0x00000088
        /*01b0*/ 	.short	0x0100
        /*01b2*/ 	.byte	0x04
	.zero		1


	//   ....[10]....
        /*01b4*/ 	.word	0x00000770
        /*01b8*/ 	.word	0x000000ff
        /*01bc*/ 	.word	0x00000028
        /*01c0*/ 	.short	0x0100
        /*01c2*/ 	.byte	0x04
	.zero		1


	//   ....[11]....
        /*01c4*/ 	.word	0x00000780
        /*01c8*/ 	.word	0x000000ff
        /*01cc*/ 	.word	0x00000090
        /*01d0*/ 	.short	0x0100
        /*01d2*/ 	.byte	0x04
	.zero		1


	//   ....[12]....
        /*01d4*/ 	.word	0x00000790
        /*01d8*/ 	.word	0x000000ff
        /*01dc*/ 	.word	0x00000030
        /*01e0*/ 	.short	0x0100
        /*01e2*/ 	.byte	0x04
	.zero		1


	//   ....[13]....
        /*01e4*/ 	.word	0x000007a0
        /*01e8*/ 	.word	0x000000ff
        /*01ec*/ 	.word	0x00000098
        /*01f0*/ 	.short	0x0100
        /*01f2*/ 	.byte	0x04
	.zero		1


	//   ....[14]....
        /*01f4*/ 	.word	0x000007b0
        /*01f8*/ 	.word	0x000000ff
        /*01fc*/ 	.word	0x00000038
        /*0200*/ 	.short	0x0100
        /*0202*/ 	.byte	0x04
	.zero		1


	//   ....[15]....
        /*0204*/ 	.word	0x000007c0
        /*0208*/ 	.word	0x000000ff
        /*020c*/ 	.word	0x000000a0
        /*0210*/ 	.short	0x0100
        /*0212*/ 	.byte	0x04
	.zero		1


	//   ....[16]....
        /*0214*/ 	.word	0x000007d0
        /*0218*/ 	.word	0x000000ff
        /*021c*/ 	.word	0x00000040
        /*0220*/ 	.short	0x0100
        /*0222*/ 	.byte	0x04
	.zero		1


	//   ....[17]....
        /*0224*/ 	.word	0x000007e0
        /*0228*/ 	.word	0x000000ff
        /*022c*/ 	.word	0x000000a8
        /*0230*/ 	.short	0x0100
        /*0232*/ 	.byte	0x04
	.zero		1


	//   ....[18]....
        /*0234*/ 	.word	0x000007f0
        /*0238*/ 	.word	0x000000ff
        /*023c*/ 	.word	0x00000048
        /*0240*/ 	.short	0x0100
        /*0242*/ 	.byte	0x04
	.zero		1


	//   ....[19]....
        /*0244*/ 	.word	0x00000800
        /*0248*/ 	.word	0x000000ff
        /*024c*/ 	.word	0x000000b0
        /*0250*/ 	.short	0x0100
        /*0252*/ 	.byte	0x04
	.zero		1


	//   ....[20]....
        /*0254*/ 	.word	0x00000810
        /*0258*/ 	.word	0x000000ff
        /*025c*/ 	.word	0x00000050
        /*0260*/ 	.short	0x0100
        /*0262*/ 	.byte	0x04
	.zero		1


	//   ....[21]....
        /*0264*/ 	.word	0x00000820
        /*0268*/ 	.word	0x000000ff
        /*026c*/ 	.word	0x000000b8
        /*0270*/ 	.short	0x0100
        /*0272*/ 	.byte	0x04
	.zero		1


	//   ....[22]....
        /*0274*/ 	.word	0x00000830
        /*0278*/ 	.word	0x000000ff
        /*027c*/ 	.word	0x00000058
        /*0280*/ 	.short	0x0100
        /*0282*/ 	.byte	0x04
	.zero		1


	//   ....[23]....
        /*0284*/ 	.word	0x00000840
        /*0288*/ 	.word	0x000000ff
        /*028c*/ 	.word	0x000000c0
        /*0290*/ 	.short	0x0100
        /*0292*/ 	.byte	0x04
	.zero		1


	//   ....[24]....
        /*0294*/ 	.word	0x00000850
        /*0298*/ 	.word	0x000000ff
        /*029c*/ 	.word	0x00000060
        /*02a0*/ 	.short	0x0100
        /*02a2*/ 	.byte	0x04
	.zero		1


	//   ....[25]....
        /*02a4*/ 	.word	0x00000860
        /*02a8*/ 	.word	0x000000ff
        /*02ac*/ 	.word	0x000000c8
        /*02b0*/ 	.short	0x0100
        /*02b2*/ 	.byte	0x04
	.zero		1


	//   ....[26]....
        /*02b4*/ 	.word	0x00000990
        /*02b8*/ 	.word	0x000000ff
        /*02bc*/ 	.word	0x000000d0
        /*02c0*/ 	.short	0x0100
        /*02c2*/ 	.byte	0x04
	.zero		1


	//   ....[27]....
        /*02c4*/ 	.word	0x000009a0
        /*02c8*/ 	.word	0x000000ff
        /*02cc*/ 	.word	0x000000f0
        /*02d0*/ 	.short	0x0100
        /*02d2*/ 	.byte	0x04
	.zero		1


	//   ....[28]....
        /*02d4*/ 	.word	0x000009b0
        /*02d8*/ 	.word	0x000000ff
        /*02dc*/ 	.word	0x000000d8
        /*02e0*/ 	.short	0x0100
        /*02e2*/ 	.byte	0x04
	.zero		1


	//   ....[29]....
        /*02e4*/ 	.word	0x000009c0
        /*02e8*/ 	.word	0x000000ff
        /*02ec*/ 	.word	0x000000f8
        /*02f0*/ 	.short	0x0100
        /*02f2*/ 	.byte	0x04
	.zero		1


	//   ....[30]....
        /*02f4*/ 	.word	0x000009d0
        /*02f8*/ 	.word	0x000000ff
        /*02fc*/ 	.word	0x000000e0
        /*0300*/ 	.short	0x0100
        /*0302*/ 	.byte	0x04
	.zero		1


	//   ....[31]....
        /*0304*/ 	.word	0x000009e0
        /*0308*/ 	.word	0x000000ff
        /*030c*/ 	.word	0x00000100
        /*0310*/ 	.short	0x0100
        /*0312*/ 	.byte	0x04
	.zero		1


	//   ....[32]....
        /*0314*/ 	.word	0x000009f0
        /*0318*/ 	.word	0x000000ff
        /*031c*/ 	.word	0x000000e8
        /*0320*/ 	.short	0x0100
        /*0322*/ 	.byte	0x04
	.zero		1


	//   ....[33]....
        /*0324*/ 	.word	0x00000a00
        /*0328*/ 	.word	0x000000ff
        /*032c*/ 	.word	0x00000108
        /*0330*/ 	.short	0x0100
        /*0332*/ 	.byte	0x04
	.zero		1


	//   ....[34]....
        /*0334*/ 	.word	0x00000ae0
        /*0338*/ 	.word	0x000000ff
        /*033c*/ 	.word	0x00000110
        /*0340*/ 	.short	0x0100
        /*0342*/ 	.byte	0x06
	.zero		1


	//   ....[35]....
        /*0344*/ 	.word	0x00000af0
        /*0348*/ 	.word	0x000000ff
        /*034c*/ 	.word	0x00000118
        /*0350*/ 	.short	0x0100
        /*0352*/ 	.byte	0x06
	.zero		1


	//   ....[36]....
        /*0354*/ 	.word	0x00000c20
        /*0358*/ 	.word	0x000000ff
        /*035c*/ 	.word	0x00000120
        /*0360*/ 	.short	0x0100
        /*0362*/ 	.byte	0x06
	.zero		1


	//   ....[37]....
        /*0364*/ 	.word	0x00000c30
        /*0368*/ 	.word	0x000000ff
        /*036c*/ 	.word	0x00000130
        /*0370*/ 	.short	0x0100
        /*0372*/ 	.byte	0x06
	.zero		1


	//   ....[38]....
        /*0374*/ 	.word	0x00000c40
        /*0378*/ 	.word	0x000000ff
        /*037c*/ 	.word	0x00000128
        /*0380*/ 	.short	0x0100
        /*0382*/ 	.byte	0x06
	.zero		1


	//   ....[39]....
        /*0384*/ 	.word	0x00000c50
        /*0388*/ 	.word	0x000000ff
        /*038c*/ 	.word	0x00000138
        /*0390*/ 	.short	0x0100
        /*0392*/ 	.byte	0x06
	.zero		1


	//   ....[40]....
        /*0394*/ 	.word	0x00000d70
        /*0398*/ 	.word	0x000000ff
        /*039c*/ 	.word	0x00000140
        /*03a0*/ 	.short	0x0100
        /*03a2*/ 	.byte	0x04
	.zero		1


	//   ....[41]....
        /*03a4*/ 	.word	0x00000d80
        /*03a8*/ 	.word	0x000000ff
        /*03ac*/ 	.word	0x00000150
        /*03b0*/ 	.short	0x0100
        /*03b2*/ 	.byte	0x04
	.zero		1


	//   ....[42]....
        /*03b4*/ 	.word	0x00000d90
        /*03b8*/ 	.word	0x000000ff
        /*03bc*/ 	.word	0x00000148
        /*03c0*/ 	.short	0x0100
        /*03c2*/ 	.byte	0x04
	.zero		1


	//   ....[43]....
        /*03c4*/ 	.word	0x00000da0
        /*03c8*/ 	.word	0x000000ff
        /*03cc*/ 	.word	0x00000158
        /*03d0*/ 	.short	0x0100
        /*03d2*/ 	.byte	0x04
	.zero		1


	//   ....[44]....
        /*03d4*/ 	.word	0x00000e90
        /*03d8*/ 	.word	0x000000ff
        /*03dc*/ 	.word	0x00000160
        /*03e0*/ 	.short	0x0100
        /*03e2*/ 	.byte	0x04
	.zero		1


	//   ....[45]....
        /*03e4*/ 	.word	0x00000ea0
        /*03e8*/ 	.word	0x000000ff
        /*03ec*/ 	.word	0x00000170
        /*03f0*/ 	.short	0x0100
        /*03f2*/ 	.byte	0x04
	.zero		1


	//   ....[46]....
        /*03f4*/ 	.word	0x00000eb0
        /*03f8*/ 	.word	0x000000ff
        /*03fc*/ 	.word	0x00000168
        /*0400*/ 	.short	0x0100
        /*0402*/ 	.byte	0x04
	.zero		1


	//   ....[47]....
        /*0404*/ 	.word	0x00000ec0
        /*0408*/ 	.word	0x000000ff
        /*040c*/ 	.word	0x00000178
        /*0410*/ 	.short	0x0100
        /*0412*/ 	.byte	0x04
	.zero		1


	//   ....[48]....
        /*0414*/ 	.word	0x00000fc0
        /*0418*/ 	.word	0x000000ff
        /*041c*/ 	.word	0x00000180
        /*0420*/ 	.short	0x0100
        /*0422*/ 	.byte	0x06
	.zero		1


	//   ....[49]....
        /*0424*/ 	.word	0x00001c30
        /*0428*/ 	.word	0x00000003
        /*042c*/ 	.word	0x00000170
        /*0430*/ 	.short	0x010a
        /*0432*/ 	.byte	0xff
	.zero		1


	//   ....[50]....
        /*0434*/ 	.word	0x00001c60
        /*0438*/ 	.word	0x00000003
        /*043c*/ 	.word	0x00000160
        /*0440*/ 	.short	0x0101
        /*0442*/ 	.byte	0xff
	.zero		1


	//   ....[51]....
        /*0444*/ 	.word	0x00001d30
        /*0448*/ 	.word	0x000000ff
        /*044c*/ 	.word	0x00000068
        /*0450*/ 	.short	0x010a
        /*0452*/ 	.byte	0x04
	.zero		1


	//   ....[52]....
        /*0454*/ 	.word	0x00001e40
        /*0458*/ 	.word	0x000000ff
        /*045c*/ 	.word	0x00000068
        /*0460*/ 	.short	0x010a
        /*0462*/ 	.byte	0x05
	.zero		1


	//   ....[53]....
        /*0464*/ 	.word	0x00001fa0
        /*0468*/ 	.word	0x000000ff
        /*046c*/ 	.word	0x00000068
        /*0470*/ 	.short	0x010a
        /*0472*/ 	.byte	0x07
	.zero		1


	//   ....[54]....
        /*0474*/ 	.word	0x00002290
        /*0478*/ 	.word	0x000000ff
        /*047c*/ 	.word	0x00000118
        /*0480*/ 	.short	0x0101
        /*0482*/ 	.byte	0x06
	.zero		1


	//   ....[55]....
        /*0484*/ 	.word	0x000022b0
        /*0488*/ 	.word	0x000000ff
        /*048c*/ 	.word	0x00000068
        /*0490*/ 	.short	0x010a
        /*0492*/ 	.byte	0x04
	.zero		1


	//   ....[56]....
        /*0494*/ 	.word	0x00002330
        /*0498*/ 	.word	0x000000ff
        /*049c*/ 	.word	0x00000068
        /*04a0*/ 	.short	0x010a
        /*04a2*/ 	.byte	0x07
	.zero		1


	//   ....[57]....
        /*04a4*/ 	.word	0x00002470
        /*04a8*/ 	.word	0x000000ff
        /*04ac*/ 	.word	0x00000068
        /*04b0*/ 	.short	0x010a
        /*04b2*/ 	.byte	0x04
	.zero		1


	//   ....[58]....
        /*04b4*/ 	.word	0x000027a0
        /*04b8*/ 	.word	0x00000003
        /*04bc*/ 	.word	0x00000120
        /*04c0*/ 	.short	0x010a
        /*04c2*/ 	.byte	0xff
	.zero		1


	//   ....[59]....
        /*04c4*/ 	.word	0x000028f0
        /*04c8*/ 	.word	0x00000000
        /*04cc*/ 	.word	0x00000000
        /*04d0*/ 	.short	0x0101
        /*04d2*/ 	.byte	0xff
	.zero		1


	//   ....[60]....
        /*04d4*/ 	.word	0x00002ea0
        /*04d8*/ 	.word	0x000000ff
        /*04dc*/ 	.word	0x00000000
        /*04e0*/ 	.short	0x010a
        /*04e2*/ 	.byte	0x04
	.zero		1


	//   ....[61]....
        /*04e4*/ 	.word	0x00002f30
        /*04e8*/ 	.word	0x000000ff
        /*04ec*/ 	.word	0x00000000
        /*04f0*/ 	.short	0x010a
        /*04f2*/ 	.byte	0x05
	.zero		1


	//   ....[62]....
        /*04f4*/ 	.word	0x00002fc0
        /*04f8*/ 	.word	0x000000ff
        /*04fc*/ 	.word	0x00000000
        /*0500*/ 	.short	0x010a
        /*0502*/ 	.byte	0x05
	.zero		1


	//   ....[63]....
        /*0504*/ 	.word	0x00003050
        /*0508*/ 	.word	0x000000ff
        /*050c*/ 	.word	0x00000000
        /*0510*/ 	.short	0x010a
        /*0512*/ 	.byte	0x05
	.zero		1


	//   ....[64]....
        /*0514*/ 	.word	0x000030e0
        /*0518*/ 	.word	0x000000ff
        /*051c*/ 	.word	0x00000000
        /*0520*/ 	.short	0x010a
        /*0522*/ 	.byte	0x05
	.zero		1


	//   ....[65]....
        /*0524*/ 	.word	0x00003170
        /*0528*/ 	.word	0x000000ff
        /*052c*/ 	.word	0x00000000
        /*0530*/ 	.short	0x010a
        /*0532*/ 	.byte	0x05
	.zero		1


	//   ....[66]....
        /*0534*/ 	.word	0x00003200
        /*0538*/ 	.word	0x000000ff
        /*053c*/ 	.word	0x00000000
        /*0540*/ 	.short	0x010a
        /*0542*/ 	.byte	0x05
	.zero		1


	//   ....[67]....
        /*0544*/ 	.word	0x00003290
        /*0548*/ 	.word	0x000000ff
        /*054c*/ 	.word	0x00000000
        /*0550*/ 	.short	0x010a
        /*0552*/ 	.byte	0x05
	.zero		1


	//   ....[68]....
        /*0554*/ 	.word	0x00003320
        /*0558*/ 	.word	0x000000ff
        /*055c*/ 	.word	0x00000000
        /*0560*/ 	.short	0x010a
        /*0562*/ 	.byte	0x05
	.zero		1


	//   ....[69]....
        /*0564*/ 	.word	0x000033b0
        /*0568*/ 	.word	0x000000ff
        /*056c*/ 	.word	0x00000000
        /*0570*/ 	.short	0x010a
        /*0572*/ 	.byte	0x05
	.zero		1


	//   ....[70]....
        /*0574*/ 	.word	0x00003440
        /*0578*/ 	.word	0x000000ff
        /*057c*/ 	.word	0x00000000
        /*0580*/ 	.short	0x010a
        /*0582*/ 	.byte	0x05
	.zero		1


	//   ....[71]....
        /*0584*/ 	.word	0x000034d0
        /*0588*/ 	.word	0x000000ff
        /*058c*/ 	.word	0x00000000
        /*0590*/ 	.short	0x010a
        /*0592*/ 	.byte	0x05
	.zero		1


	//   ....[72]....
        /*0594*/ 	.word	0x00003570
        /*0598*/ 	.word	0x00000000
        /*059c*/ 	.word	0x00000000
        /*05a0*/ 	.short	0x010a
        /*05a2*/ 	.byte	0xff
	.zero		1


	//   ....[73]....
        /*05a4*/ 	.word	0x00003690
        /*05a8*/ 	.word	0x00000002
        /*05ac*/ 	.word	0x00000160
        /*05b0*/ 	.short	0x010a
        /*05b2*/ 	.byte	0xff
	.zero		1


	//   ....[74]....
        /*05b4*/ 	.word	0x000036f0
        /*05b8*/ 	.word	0x00000004
        /*05bc*/ 	.word	0x00000000
        /*05c0*/ 	.short	0x0101
        /*05c2*/ 	.byte	0xff
	.zero		1


	//   ....[75]....
        /*05c4*/ 	.word	0x00003710
        /*05c8*/ 	.word	0x000000ff
        /*05cc*/ 	.word	0x00000130
        /*05d0*/ 	.short	0x010a
        /*05d2*/ 	.byte	0x04
	.zero		1


	//   ....[76]....
        /*05d4*/ 	.word	0x00003830
        /*05d8*/ 	.word	0x00000002
        /*05dc*/ 	.word	0x00000120
        /*05e0*/ 	.short	0x010a
        /*05e2*/ 	.byte	0xff
	.zero		1


	//   ....[77]....
        /*05e4*/ 	.word	0x00003940
        /*05e8*/ 	.word	0x00000002
        /*05ec*/ 	.word	0x00000000
        /*05f0*/ 	.short	0x0101
        /*05f2*/ 	.byte	0xff
	.zero		1


	//   ....[78]....
        /*05f4*/ 	.word	0x000039d0
        /*05f8*/ 	.word	0x000000ff
        /*05fc*/ 	.word	0x00000130
        /*0600*/ 	.short	0x0106
        /*0602*/ 	.byte	0x04
	.zero		1


	//   ....[79]....
        /*0604*/ 	.word	0x000039f0
        /*0608*/ 	.word	0x000000ff
        /*060c*/ 	.word	0x00000130
        /*0610*/ 	.short	0x010a
        /*0612*/ 	.byte	0x04
	.zero		1


	//   ....[80]....
        /*0614*/ 	.word	0x00003a80
        /*0618*/ 	.word	0x000000ff
        /*061c*/ 	.word	0x00000130
        /*0620*/ 	.short	0x0106
        /*0622*/ 	.byte	0x07
	.zero		1


	//   ....[81]....
        /*0624*/ 	.word	0x00003ac0
        /*0628*/ 	.word	0x00000000
        /*062c*/ 	.word	0x00000130
        /*0630*/ 	.short	0x010a
        /*0632*/ 	.byte	0xff
	.zero		1


	//   ....[82]....
        /*0634*/ 	.word	0x00003d00
        /*0638*/ 	.word	0x000000ff
        /*063c*/ 	.word	0x00000008
        /*0640*/ 	.short	0x010a
        /*0642*/ 	.byte	0x05
	.zero		1


	//   ....[83]....
        /*0644*/ 	.word	0x00003d20
        /*0648*/ 	.word	0x000000ff
        /*064c*/ 	.word	0x00000008
        /*0650*/ 	.short	0x010a
        /*0652*/ 	.byte	0x05
	.zero		1


	//   ....[84]....
        /*0654*/ 	.word	0x00003eb0
        /*0658*/ 	.word	0x000000ff
        /*065c*/ 	.word	0x00000008
        /*0660*/ 	.short	0x010a
        /*0662*/ 	.byte	0x05
	.zero		1


	//   ....[85]....
        /*0664*/ 	.word	0x00003ed0
        /*0668*/ 	.word	0x000000ff
        /*066c*/ 	.word	0x00000008
        /*0670*/ 	.short	0x010a
        /*0672*/ 	.byte	0x05
	.zero		1


	//   ....[86]....
        /*0674*/ 	.word	0x00003f90
        /*0678*/ 	.word	0x000000ff
        /*067c*/ 	.word	0x00000000
        /*0680*/ 	.short	0x0101
        /*0682*/ 	.byte	0x04
	.zero		1


	//   ....[87]....
        /*0684*/ 	.word	0x00004410
        /*0688*/ 	.word	0x00000000
        /*068c*/ 	.word	0x00000120
        /*0690*/ 	.short	0x010a
        /*0692*/ 	.byte	0xff
	.zero		1


	//   ....[88]....
        /*0694*/ 	.word	0x000044d0
        /*0698*/ 	.word	0x00000000
        /*069c*/ 	.word	0x00000000
        /*06a0*/ 	.short	0x0101
        /*06a2*/ 	.byte	0xff
	.zero		1


	//   ....[89]....
        /*06a4*/ 	.word	0x00004590
        /*06a8*/ 	.word	0x000000ff
        /*06ac*/ 	.word	0x00000000
        /*06b0*/ 	.short	0x010a
        /*06b2*/ 	.byte	0x04
	.zero		1


	//   ....[90]....
        /*06b4*/ 	.word	0x000045a0
        /*06b8*/ 	.word	0x000000ff
        /*06bc*/ 	.word	0x00000150
        /*06c0*/ 	.short	0x010a
        /*06c2*/ 	.byte	0x2b
	.zero		1


	//   ....[91]....
        /*06c4*/ 	.word	0x00004650
        /*06c8*/ 	.word	0x000000ff
        /*06cc*/ 	.word	0x00000000
        /*06d0*/ 	.short	0x010a
        /*06d2*/ 	.byte	0x07
	.zero		1


	//   ....[92]....
        /*06d4*/ 	.word	0x00004780
        /*06d8*/ 	.word	0x000000ff
        /*06dc*/ 	.word	0x00000000
        /*06e0*/ 	.short	0x010a
        /*06e2*/ 	.byte	0x04
	.zero		1


	//   ....[93]....
        /*06e4*/ 	.word	0x00004ab0
        /*06e8*/ 	.word	0x000000ff
        /*06ec*/ 	.word	0x00000000
        /*06f0*/ 	.short	0x010a
        /*06f2*/ 	.byte	0x04
	.zero		1


	//   ....[94]....
        /*06f4*/ 	.word	0x00004b50
        /*06f8*/ 	.word	0x00000000
        /*06fc*/ 	.word	0x00000000
        /*0700*/ 	.short	0x010a
        /*0702*/ 	.byte	0xff
	.zero		1


	//   ....[95]....
        /*0704*/ 	.word	0x00004b90
        /*0708*/ 	.word	0x00000000
        /*070c*/ 	.word	0x00000000
        /*0710*/ 	.short	0x010a
        /*0712*/ 	.byte	0xff
	.zero		1


	//   ....[96]....
        /*0714*/ 	.word	0x00004c00
        /*0718*/ 	.word	0x000000ff
        /*071c*/ 	.word	0x00000000
        /*0720*/ 	.short	0x0101
        /*0722*/ 	.byte	0x04
	.zero		1


	//   ....[97]....
        /*0724*/ 	.word	0x00004c40
        /*0728*/ 	.word	0x000000ff
        /*072c*/ 	.word	0x00000180
        /*0730*/ 	.short	0x010a
        /*0732*/ 	.byte	0x1a
	.zero		1


	//   ....[98]....
        /*0734*/ 	.word	0x00004c90
        /*0738*/ 	.word	0x000000ff
        /*073c*/ 	.word	0x00000000
        /*0740*/ 	.short	0x0101
        /*0742*/ 	.byte	0x04
	.zero		1


	//   ....[99]....
        /*0744*/ 	.word	0x00005130
        /*0748*/ 	.word	0x0000000c
        /*074c*/ 	.word	0x00000120
        /*0750*/ 	.short	0x010a
        /*0752*/ 	.byte	0xff
	.zero		1


	//   ....[100]....
        /*0754*/ 	.word	0x000052a0
        /*0758*/ 	.word	0x00000000
        /*075c*/ 	.word	0x00000000
        /*0760*/ 	.short	0x0101
        /*0762*/ 	.byte	0xff
	.zero		1


	//   ....[101]....
        /*0764*/ 	.word	0x00005730
        /*0768*/ 	.word	0x000000ff
        /*076c*/ 	.word	0x00000118
        /*0770*/ 	.short	0x010a
        /*0772*/ 	.byte	0x15
	.zero		1


	//   ....[102]....
        /*0774*/ 	.word	0x000058b0
        /*0778*/ 	.word	0x000000ff
        /*077c*/ 	.word	0x000000f0
        /*0780*/ 	.short	0x010a
        /*0782*/ 	.byte	0x15
	.zero		1


	//   ....[103]....
        /*0784*/ 	.word	0x00005a30
        /*0788*/ 	.word	0x000000ff
        /*078c*/ 	.word	0x000000d0
        /*0790*/ 	.short	0x010b
        /*0792*/ 	.byte	0x15
	.zero		1


	//   ....[104]....
        /*0794*/ 	.word	0x00005a40
        /*0798*/ 	.word	0x000000ff
        /*079c*/ 	.word	0x00000000
        /*07a0*/ 	.short	0x0101
        /*07a2*/ 	.byte	0x06
	.zero		1


	//   ....[105]....
        /*07a4*/ 	.word	0x00005a50
        /*07a8*/ 	.word	0x000000ff
        /*07ac*/ 	.word	0x000000f8
        /*07b0*/ 	.short	0x010a
        /*07b2*/ 	.byte	0x15
	.zero		1


	//   ....[106]....
        /*07b4*/ 	.word	0x00005bb0
        /*07b8*/ 	.word	0x000000ff
        /*07bc*/ 	.word	0x000000d8
        /*07c0*/ 	.short	0x010b
        /*07c2*/ 	.byte	0x15
	.zero		1


	//   ....[107]....
        /*07c4*/ 	.word	0x00005bc0
        /*07c8*/ 	.word	0x000000ff
        /*07cc*/ 	.word	0x00000000
        /*07d0*/ 	.short	0x0101
        /*07d2*/ 	.byte	0x06
	.zero		1


	//   ....[108]....
        /*07d4*/ 	.word	0x00005bd0
        /*07d8*/ 	.word	0x000000ff
        /*07dc*/ 	.word	0x00000100
        /*07e0*/ 	.short	0x010a
        /*07e2*/ 	.byte	0x15
	.zero		1


	//   ....[109]....
        /*07e4*/ 	.word	0x00005d20
        /*07e8*/ 	.word	0x000000ff
        /*07ec*/ 	.word	0x000000e0
        /*07f0*/ 	.short	0x010b
        /*07f2*/ 	.byte	0x15
	.zero		1


	//   ....[110]....
        /*07f4*/ 	.word	0x00005d30
        /*07f8*/ 	.word	0x000000ff
        /*07fc*/ 	.word	0x00000000
        /*0800*/ 	.short	0x0101
        /*0802*/ 	.byte	0x06
	.zero		1


	//   ....[111]....
        /*0804*/ 	.word	0x00005d40
        /*0808*/ 	.word	0x000000ff
        /*080c*/ 	.word	0x00000108
        /*0810*/ 	.short	0x010a
        /*0812*/ 	.byte	0x15
	.zero		1


	//   ....[112]....
        /*0814*/ 	.word	0x00005f20
        /*0818*/ 	.word	0x000000ff
        /*081c*/ 	.word	0x000000e8
        /*0820*/ 	.short	0x010b
        /*0822*/ 	.byte	0x15
	.zero		1


	//   ....[113]....
        /*0824*/ 	.word	0x00005f30
        /*0828*/ 	.word	0x000000ff
        /*082c*/ 	.word	0x00000000
        /*0830*/ 	.short	0x0101
        /*0832*/ 	.byte	0x25
	.zero		1


	//   ....[114]....
        /*0834*/ 	.word	0x00005f70
        /*0838*/ 	.word	0x000000ff
        /*083c*/ 	.word	0x000000f0
        /*0840*/ 	.short	0x010a
        /*0842*/ 	.byte	0x15
	.zero		1


	//   ....[115]....
        /*0844*/ 	.word	0x00005f90
        /*0848*/ 	.word	0x000000ff
        /*084c*/ 	.word	0x000000f8
        /*0850*/ 	.short	0x010a
        /*0852*/ 	.byte	0x15
	.zero		1


	//   ....[116]....
        /*0854*/ 	.word	0x00005fb0
        /*0858*/ 	.word	0x000000ff
        /*085c*/ 	.word	0x00000100
        /*0860*/ 	.short	0x010a
        /*0862*/ 	.byte	0x15
	.zero		1


	//   ....[117]....
        /*0864*/ 	.word	0x00005ff0
        /*0868*/ 	.word	0x00000000
        /*086c*/ 	.word	0x00000108
        /*0870*/ 	.short	0x010a
        /*0872*/ 	.byte	0xff
	.zero		1


	//   ....[118]....
        /*0874*/ 	.word	0x00006300
        /*0878*/ 	.word	0x00000003
        /*087c*/ 	.word	0x00000120
        /*0880*/ 	.short	0x010a
        /*0882*/ 	.byte	0xff
	.zero		1


	//   ....[119]....
        /*0884*/ 	.word	0x00006480
        /*0888*/ 	.word	0x00000000
        /*088c*/ 	.word	0x00000000
        /*0890*/ 	.short	0x0101
        /*0892*/ 	.byte	0xff
	.zero		1


	//   ....[120]....
        /*0894*/ 	.word	0x00006ff0
        /*0898*/ 	.word	0x000000ff
        /*089c*/ 	.word	0x000000d0
        /*08a0*/ 	.short	0x010a
        /*08a2*/ 	.byte	0x2c
	.zero		1


	//   ....[121]....
        /*08a4*/ 	.word	0x00007030
        /*08a8*/ 	.word	0x00000063
        /*08ac*/ 	.word	0x00000140
        /*08b0*/ 	.short	0x010a
        /*08b2*/ 	.byte	0xff
	.zero		1


	//   ....[122]....
        /*08b4*/ 	.word	0x00007120
        /*08b8*/ 	.word	0x000000ff
        /*08bc*/ 	.word	0x000000d0
        /*08c0*/ 	.short	0x010a
        /*08c2*/ 	.byte	0x2c
	.zero		1


	//   ....[123]....
        /*08c4*/ 	.word	0x00007210
        /*08c8*/ 	.word	0x00000063
        /*08cc*/ 	.word	0x00000140
        /*08d0*/ 	.short	0x010a
        /*08d2*/ 	.byte	0xff
	.zero		1


	//   ....[124]....
        /*08d4*/ 	.word	0x00007ce0
        /*08d8*/ 	.word	0x00000000
        /*08dc*/ 	.word	0x00000000
        /*08e0*/ 	.short	0x0101
        /*08e2*/ 	.byte	0xff
	.zero		1


	//   ....[125]....
        /*08e4*/ 	.word	0x00007cf0
        /*08e8*/ 	.word	0x00000003
        /*08ec*/ 	.word	0x000000d0
        /*08f0*/ 	.short	0x010a
        /*08f2*/ 	.byte	0xff
	.zero		1


	//   ....[126]....
        /*08f4*/ 	.word	0x00007dd0
        /*08f8*/ 	.word	0x00000003
        /*08fc*/ 	.word	0x000000d0
        /*0900*/ 	.short	0x010a
        /*0902*/ 	.byte	0xff
	.zero		1


	//   ....[127]....
        /*0904*/ 	.word	0x00008940
        /*0908*/ 	.word	0x0000003d
        /*090c*/ 	.word	0x00000000
        /*0910*/ 	.short	0x0101
        /*0912*/ 	.byte	0xff
	.zero		1


	//   ....[128]....
        /*0914*/ 	.word	0x00008960
        /*0918*/ 	.word	0x0000003e
        /*091c*/ 	.word	0x000000d0
        /*0920*/ 	.short	0x010a
        /*0922*/ 	.byte	0xff
	.zero		1


	//   ....[129]....
        /*0924*/ 	.word	0x00008a30
        /*0928*/ 	.word	0x0000003e
        /*092c*/ 	.word	0x000000d0
        /*0930*/ 	.short	0x010a
        /*0932*/ 	.byte	0xff
	.zero		1


	//   ....[130]....
        /*0934*/ 	.word	0x000095a0
        /*0938*/ 	.word	0x0000003d
        /*093c*/ 	.word	0x00000000
        /*0940*/ 	.short	0x0101
        /*0942*/ 	.byte	0xff
	.zero		1


	//   ....[131]....
        /*0944*/ 	.word	0x000095c0
        /*0948*/ 	.word	0x0000003e
        /*094c*/ 	.word	0x000000d0
        /*0950*/ 	.short	0x010a
        /*0952*/ 	.byte	0xff
	.zero		1


	//   ....[132]....
        /*0954*/ 	.word	0x00009690
        /*0958*/ 	.word	0x0000003e
        /*095c*/ 	.word	0x000000d0
        /*0960*/ 	.short	0x010a
        /*0962*/ 	.byte	0xff
	.zero		1


	//   ....[133]....
        /*0964*/ 	.word	0x00009a80
        /*0968*/ 	.word	0x00000063
        /*096c*/ 	.word	0x00000000
        /*0970*/ 	.short	0x0101
        /*0972*/ 	.byte	0xff
	.zero		1


	//   ....[134]....
        /*0974*/ 	.word	0x0000a250
        /*0978*/ 	.word	0x00000002
        /*097c*/ 	.word	0x00000000
        /*0980*/ 	.short	0x0101
        /*0982*/ 	.byte	0xff
	.zero		1


	//   ....[135]....
        /*0984*/ 	.word	0x0000a4e0
        /*0988*/ 	.word	0x000000ff
        /*098c*/ 	.word	0x00000000
        /*0990*/ 	.short	0x0101
        /*0992*/ 	.byte	0x04
	.zero		1


	//   ....[136]....
        /*0994*/ 	.word	0x0000a500
        /*0998*/ 	.word	0x00000003
        /*099c*/ 	.word	0x00000170
        /*09a0*/ 	.short	0x010a
        /*09a2*/ 	.byte	0xff
	.zero		1


	//   ....[137]....
        /*09a4*/ 	.word	0x0000a560
        /*09a8*/ 	.word	0x00000000
        /*09ac*/ 	.word	0x00000068
        /*09b0*/ 	.short	0x010a
        /*09b2*/ 	.byte	0xff
	.zero		1


	//   ....[138]....
        /*09b4*/ 	.word	0x0000a5c0
        /*09b8*/ 	.word	0x00000000
        /*09bc*/ 	.word	0x00000068
        /*09c0*/ 	.short	0x010a
        /*09c2*/ 	.byte	0xff
	.zero		1


	//   ....[139]....
        /*09c4*/ 	.word	0x0000a610
        /*09c8*/ 	.word	0x00000003
        /*09cc*/ 	.word	0x00000120
        /*09d0*/ 	.short	0x010a
        /*09d2*/ 	.byte	0xff
	.zero		1


	//   ....[140]....
        /*09d4*/ 	.word	0x0000a670
        /*09d8*/ 	.word	0x00000000
        /*09dc*/ 	.word	0x00000000
        /*09e0*/ 	.short	0x010a
        /*09e2*/ 	.byte	0xff
	.zero		1


	//   ....[141]....
        /*09e4*/ 	.word	0x0000a6d0
        /*09e8*/ 	.word	0x00000000
        /*09ec*/ 	.word	0x00000000
        /*09f0*/ 	.short	0x010a
        /*09f2*/ 	.byte	0xff
	.zero		1


	//   ....[142]....
        /*09f4*/ 	.word	0x0000a730
        /*09f8*/ 	.word	0x00000000
        /*09fc*/ 	.word	0x00000000
        /*0a00*/ 	.short	0x010a
        /*0a02*/ 	.byte	0xff
	.zero		1


	//   ....[143]....
        /*0a04*/ 	.word	0x0000a790
        /*0a08*/ 	.word	0x00000000
        /*0a0c*/ 	.word	0x00000000
        /*0a10*/ 	.short	0x010a
        /*0a12*/ 	.byte	0xff
	.zero		1


	//   ....[144]....
        /*0a14*/ 	.word	0x0000a7f0
        /*0a18*/ 	.word	0x00000000
        /*0a1c*/ 	.word	0x00000000
        /*0a20*/ 	.short	0x010a
        /*0a22*/ 	.byte	0xff
	.zero		1


	//   ....[145]....
        /*0a24*/ 	.word	0x0000a850
        /*0a28*/ 	.word	0x00000000
        /*0a2c*/ 	.word	0x00000000
        /*0a30*/ 	.short	0x010a
        /*0a32*/ 	.byte	0xff
	.zero		1


	//   ....[146]....
        /*0a34*/ 	.word	0x0000a8b0
        /*0a38*/ 	.word	0x00000000
        /*0a3c*/ 	.word	0x00000000
        /*0a40*/ 	.short	0x010a
        /*0a42*/ 	.byte	0xff
	.zero		1


	//   ....[147]....
        /*0a44*/ 	.word	0x0000a910
        /*0a48*/ 	.word	0x00000000
        /*0a4c*/ 	.word	0x00000000
        /*0a50*/ 	.short	0x010a
        /*0a52*/ 	.byte	0xff
	.zero		1


	//   ....[148]....
        /*0a54*/ 	.word	0x0000a970
        /*0a58*/ 	.word	0x00000000
        /*0a5c*/ 	.word	0x00000000
        /*0a60*/ 	.short	0x010a
        /*0a62*/ 	.byte	0xff
	.zero		1


	//   ....[149]....
        /*0a64*/ 	.word	0x0000a9d0
        /*0a68*/ 	.word	0x00000000
        /*0a6c*/ 	.word	0x00000000
        /*0a70*/ 	.short	0x010a
        /*0a72*/ 	.byte	0xff
	.zero		1


	//   ....[150]....
        /*0a74*/ 	.word	0x0000aa30
        /*0a78*/ 	.word	0x00000000
        /*0a7c*/ 	.word	0x00000000
        /*0a80*/ 	.short	0x010a
        /*0a82*/ 	.byte	0xff
	.zero		1


	//   ....[151]....
        /*0a84*/ 	.word	0x0000aa90
        /*0a88*/ 	.word	0x00000000
        /*0a8c*/ 	.word	0x00000000
        /*0a90*/ 	.short	0x010a
        /*0a92*/ 	.byte	0xff
	.zero		1


	//   ....[152]....
        /*0a94*/ 	.word	0x0000aae0
        /*0a98*/ 	.word	0x00000002
        /*0a9c*/ 	.word	0x00000160
        /*0aa0*/ 	.short	0x010a
        /*0aa2*/ 	.byte	0xff
	.zero		1


	//   ....[153]....
        /*0aa4*/ 	.word	0x0000ab40
        /*0aa8*/ 	.word	0x00000002
        /*0aac*/ 	.word	0x00000130
        /*0ab0*/ 	.short	0x010a
        /*0ab2*/ 	.byte	0xff
	.zero		1


	//   ....[154]....
        /*0ab4*/ 	.word	0x0000ab90
        /*0ab8*/ 	.word	0x00000002
        /*0abc*/ 	.word	0x00000120
        /*0ac0*/ 	.short	0x010a
        /*0ac2*/ 	.byte	0xff
	.zero		1


	//   ....[155]....
        /*0ac4*/ 	.word	0x0000abf0
        /*0ac8*/ 	.word	0x00000000
        /*0acc*/ 	.word	0x00000130
        /*0ad0*/ 	.short	0x010a
        /*0ad2*/ 	.byte	0xff
	.zero		1


	//   ....[156]....
        /*0ad4*/ 	.word	0x0000ac50
        /*0ad8*/ 	.word	0x00000000
        /*0adc*/ 	.word	0x00000008
        /*0ae0*/ 	.short	0x010a
        /*0ae2*/ 	.byte	0xff
	.zero		1


	//   ....[157]....
        /*0ae4*/ 	.word	0x0000ad40
        /*0ae8*/ 	.word	0x00000000
        /*0aec*/ 	.word	0x00000008
        /*0af0*/ 	.short	0x010a
        /*0af2*/ 	.byte	0xff
	.zero		1


	//   ....[158]....
        /*0af4*/ 	.word	0x0000ad90
        /*0af8*/ 	.word	0x00000000
        /*0afc*/ 	.word	0x00000120
        /*0b00*/ 	.short	0x010a
        /*0b02*/ 	.byte	0xff
	.zero		1


	//   ....[159]....
        /*0b04*/ 	.word	0x0000adf0
        /*0b08*/ 	.word	0x00000000
        /*0b0c*/ 	.word	0x00000150
        /*0b10*/ 	.short	0x010a
        /*0b12*/ 	.byte	0xff
	.zero		1


	//   ....[160]....
        /*0b14*/ 	.word	0x0000ae50
        /*0b18*/ 	.word	0x00000000
        /*0b1c*/ 	.word	0x00000000
        /*0b20*/ 	.short	0x010a
        /*0b22*/ 	.byte	0xff
	.zero		1


	//   ....[161]....
        /*0b24*/ 	.word	0x0000aeb0
        /*0b28*/ 	.word	0x00000000
        /*0b2c*/ 	.word	0x00000000
        /*0b30*/ 	.short	0x010a
        /*0b32*/ 	.byte	0xff
	.zero		1


	//   ....[162]....
        /*0b34*/ 	.word	0x0000af10
        /*0b38*/ 	.word	0x00000000
        /*0b3c*/ 	.word	0x00000180
        /*0b40*/ 	.short	0x010a
        /*0b42*/ 	.byte	0xff
	.zero		1


	//   ....[163]....
        /*0b44*/ 	.word	0x0000af60
        /*0b48*/ 	.word	0x0000000c
        /*0b4c*/ 	.word	0x00000120
        /*0b50*/ 	.short	0x010a
        /*0b52*/ 	.byte	0xff
	.zero		1


	//   ....[164]....
        /*0b54*/ 	.word	0x0000afc0
        /*0b58*/ 	.word	0x00000000
        /*0b5c*/ 	.word	0x00000118
        /*0b60*/ 	.short	0x010a
        /*0b62*/ 	.byte	0xff
	.zero		1


	//   ....[165]....
        /*0b64*/ 	.word	0x0000b020
        /*0b68*/ 	.word	0x00000000
        /*0b6c*/ 	.word	0x000000f0
        /*0b70*/ 	.short	0x010a
        /*0b72*/ 	.byte	0xff
	.zero		1


	//   ....[166]....
        /*0b74*/ 	.word	0x0000b080
        /*0b78*/ 	.word	0x00000000
        /*0b7c*/ 	.word	0x000000f8
        /*0b80*/ 	.short	0x010a
        /*0b82*/ 	.byte	0xff
	.zero		1


	//   ....[167]....
        /*0b84*/ 	.word	0x0000b0e0
        /*0b88*/ 	.word	0x00000000
        /*0b8c*/ 	.word	0x00000100
        /*0b90*/ 	.short	0x010a
        /*0b92*/ 	.byte	0xff
	.zero		1


	//   ....[168]....
        /*0b94*/ 	.word	0x0000b140
        /*0b98*/ 	.word	0x00000000
        /*0b9c*/ 	.word	0x00000108
        /*0ba0*/ 	.short	0x010a
        /*0ba2*/ 	.byte	0xff
	.zero		1


	//   ....[169]....
        /*0ba4*/ 	.word	0x0000b1a0
        /*0ba8*/ 	.word	0x00000000
        /*0bac*/ 	.word	0x000000f0
        /*0bb0*/ 	.short	0x010a
        /*0bb2*/ 	.byte	0xff
	.zero		1


	//   ....[170]....
        /*0bb4*/ 	.word	0x0000b200
        /*0bb8*/ 	.word	0x00000000
        /*0bbc*/ 	.word	0x000000f8
        /*0bc0*/ 	.short	0x010a
        /*0bc2*/ 	.byte	0xff
	.zero		1


	//   ....[171]....
        /*0bc4*/ 	.word	0x0000b260
        /*0bc8*/ 	.word	0x00000000
        /*0bcc*/ 	.word	0x00000100
        /*0bd0*/ 	.short	0x010a
        /*0bd2*/ 	.byte	0xff
	.zero		1


	//   ....[172]....
        /*0bd4*/ 	.word	0x0000b2b0
        /*0bd8*/ 	.word	0x00000003
        /*0bdc*/ 	.word	0x00000120
        /*0be0*/ 	.short	0x010a
        /*0be2*/ 	.byte	0xff
	.zero		1


	//   ....[173]....
        /*0be4*/ 	.word	0x0000b310
        /*0be8*/ 	.word	0x00000002
        /*0bec*/ 	.word	0x000000d0
        /*0bf0*/ 	.short	0x010a
        /*0bf2*/ 	.byte	0xff
	.zero		1


	//   ....[174]....
        /*0bf4*/ 	.word	0x0000b360
        /*0bf8*/ 	.word	0x00000063
        /*0bfc*/ 	.word	0x00000140
        /*0c00*/ 	.short	0x010a
        /*0c02*/ 	.byte	0xff
	.zero		1


	//   ....[175]....
        /*0c04*/ 	.word	0x0000b3b0
        /*0c08*/ 	.word	0x00000003
        /*0c0c*/ 	.word	0x000000d0
        /*0c10*/ 	.short	0x010a
        /*0c12*/ 	.byte	0xff
	.zero		1


	//   ....[176]....
        /*0c14*/ 	.word	0x0000b400
        /*0c18*/ 	.word	0x0000003e
        /*0c1c*/ 	.word	0x000000d0
        /*0c20*/ 	.short	0x010a
        /*0c22*/ 	.byte	0xff
	.zero		1


	//   ....[177]....
        /*0c24*/ 	.word	0x0000b450
        /*0c28*/ 	.word	0x0000003e
        /*0c2c*/ 	.word	0x000000d0
        /*0c30*/ 	.short	0x010a
        /*0c32*/ 	.byte	0xff
	.zero		1


	//----- nvinfo : EIATTR_NUM_MBARRIERS
	.align		4
.L_47:
        /*0c34*/ 	.byte	0x03, 0x38
        /*0c36*/ 	.short	0x0031


	//----- nvinfo : EIATTR_EXIT_INSTR_OFFSETS
	.align		4
        /*0c38*/ 	.byte	0x04, 0x1c
        /*0c3a*/ 	.short	(.L_49 - .L_48)


	//   ....[0]....
.L_48:
        /*0c3c*/ 	.word	0x000035a0


	//   ....[1]....
        /*0c40*/ 	.word	0x00003a90


	//   ....[2]....
        /*0c44*/ 	.word	0x00003af0


	//   ....[3]....
        /*0c48*/ 	.word	0x00004ec0


	//   ....[4]....
        /*0c4c*/ 	.word	0x00006020


	//   ....[5]....
        /*0c50*/ 	.word	0x00006060


	//   ....[6]....
        /*0c54*/ 	.word	0x0000a3d0


	//   ....[7]....
        /*0c58*/ 	.word	0x0000a450


	//   ....[8]....
        /*0c5c*/ 	.word	0x0000a480


	//   ....[9]....
        /*0c60*/ 	.word	0x0000a4f0


	//----- nvinfo : EIATTR_MAX_THREADS
	.align		4
.L_49:
        /*0c64*/ 	.byte	0x04, 0x05
        /*0c66*/ 	.short	(.L_51 - .L_50)
.L_50:
        /*0c68*/ 	.word	0x00000100
        /*0c6c*/ 	.word	0x00000001
        /*0c70*/ 	.word	0x00000001


	//----- nvinfo : EIATTR_CRS_STACK_SIZE
	.align		4
.L_51:
        /*0c74*/ 	.byte	0x04, 0x1e
        /*0c76*/ 	.short	(.L_53 - .L_52)
.L_52:
        /*0c78*/ 	.word	0x00000000


	//----- nvinfo : EIATTR_CBANK_PARAM_SIZE
	.align		4
.L_53:
        /*0c7c*/ 	.byte	0x03, 0x19
        /*0c7e*/ 	.short	0x0c00


	//----- nvinfo : EIATTR_PARAM_CBANK
	.align		4
        /*0c80*/ 	.byte	0x04, 0x0a
        /*0c82*/ 	.short	(.L_55 - .L_54)
	.align		4
.L_54:
        /*0c84*/ 	.word	index@(.nv.constant0._ZN7cutlass13device_kernelINS_4gemm6kernel13GemmUniversalIN4cute5tupleIJiiiiEEENS1_10collective13CollectiveMmaINS1_46MainloopSm100TmaUmmaWarpSpecializedBlockScaledILi13ELi2ELi2ENS5_IJNS4_1CILi2EEESB_NSA_ILi1EEEEEEEENS5_IJNSA_ILi256EEENSA_ILi128EEESG_EEENS5_IJNS_12float_e2m1_tENS_13float_ue4m3_tEEEENS5_IJNS5_IJlSC_lEEENS4_6LayoutINS5_IJNS5_IJNS5_IJNSA_ILi32EEENSA_ILi4EEEEEEiEEENS5_IJNS5_IJNSA_ILi16EEESO_EEEiEEENS5_IJSC_iEEEEEENS5_IJST_NS5_IJNS5_IJNSA_ILi0EEESC_EEENSA_ILi512EEEEEENS5_IJSW_iEEEEEEEEEEESK_S13_NS4_8TiledMMAINS4_8MMA_AtomIJNS4_23SM100_MMA_MXF4_2x1SM_SSISI_SI_fSJ_Li256ELi128ELi16ELNS4_4UMMA5MajorE0ELS18_0ELNS17_7ScaleInE0ELS19_0EEEEEENSM_INS5_IJSC_SC_SC_EEENS5_IJSW_SW_SW_EEEEENS5_IJNS4_10UnderscoreES1F_S1F_EEEEENS5_IJNS4_28SM100_TMA_2SM_LOAD_MULTICASTES1I_EEENS5_IJNS4_14ComposedLayoutINS4_7SwizzleILi2ELi4ELi3EEENS4_18smem_ptr_flag_bitsILi4EEENSM_INS5_IJNSA_ILi8EEESG_EEENS5_IJSG_SC_EEEEEEENSM_INS5_IJNS5_IJNS5_IJSP_SC_EEESS_EEESC_NS5_IJSC_SB_EEEEEENS5_IJNS5_IJNS5_IJSS_SY_EEESX_EEESW_NS5_IJSO_SY_EEEEEEEEEEEvNS4_8identityENS5_IJNS4_18SM100_TMA_2SM_LOADES1I_EEES23_vS24_EENS_8epilogue10collective18CollectiveEpilogueINS28_23Sm100TmaWarpSpecializedILi4ELi2ELi32ELb1ELb0EEEJNS5_IJSG_SG_SG_EEENS5_IJNSM_ISG_SC_EENSM_ISN_SC_EEEEENS_10bfloat16_tESL_S2H_SL_NS28_6fusion15FusionCallbacksIS2C_NS2I_17LinearCombinationIS2H_fS2H_fLNS_15FloatRoundStyleE2EEES2D_S2G_JEEENS4_5SM1004TMEM4LOAD26SM100_TMEM_LOAD_32dp32b32xENS4_13SM90_TMA_LOADENS1K_IS1M_NS1N_ILi16EEENSM_INS5_IJS1P_SN_EEENS5_IJSN_SC_EEEEEEENS4_39AutoVectorizingCopyWithAssumedAlignmentILi128EEENS4_14SM90_TMA_STOREES2X_S2Z_S2Z_EEEvvEEEEvNT_6ParamsE)
        /*0c88*/ 	.short	0x0380
        /*0c8a*/ 	.short	0x0c00


	//----- nvinfo : EIATTR_SW_WAR
	.align		4
.L_55:
        /*0c8c*/ 	.byte	0x04, 0x36
        /*0c8e*/ 	.short	(.L_57 - .L_56)
.L_56:
        /*0c90*/ 	.word	0x00000008
.L_57:


//--------------------- .nv.callgraph             --------------------------
	.section	.nv.callgraph,"",@"SHT_CUDA_CALLGRAPH"
	.align	4
	.sectionentsize	8
	.align		4
        /*0000*/ 	.word	0x00000000
	.align		4
        /*0004*/ 	.word	0xffffffff
	.align		4
        /*0008*/ 	.word	index@(_ZN7cutlass13device_kernelINS_4gemm6kernel13GemmUniversalIN4cute5tupleIJiiiiEEENS1_10collective13CollectiveMmaINS1_46MainloopSm100TmaUmmaWarpSpecializedBlockScaledILi13ELi2ELi2ENS5_IJNS4_1CILi2EEESB_NSA_ILi1EEEEEEEENS5_IJNSA_ILi256EEENSA_ILi128EEESG_EEENS5_IJNS_12float_e2m1_tENS_13float_ue4m3_tEEEENS5_IJNS5_IJlSC_lEEENS4_6LayoutINS5_IJNS5_IJNS5_IJNSA_ILi32EEENSA_ILi4EEEEEEiEEENS5_IJNS5_IJNSA_ILi16EEESO_EEEiEEENS5_IJSC_iEEEEEENS5_IJST_NS5_IJNS5_IJNSA_ILi0EEESC_EEENSA_ILi512EEEEEENS5_IJSW_iEEEEEEEEEEESK_S13_NS4_8TiledMMAINS4_8MMA_AtomIJNS4_23SM100_MMA_MXF4_2x1SM_SSISI_SI_fSJ_Li256ELi128ELi16ELNS4_4UMMA5MajorE0ELS18_0ELNS17_7ScaleInE0ELS19_0EEEEEENSM_INS5_IJSC_SC_SC_EEENS5_IJSW_SW_SW_EEEEENS5_IJNS4_10UnderscoreES1F_S1F_EEEEENS5_IJNS4_28SM100_TMA_2SM_LOAD_MULTICASTES1I_EEENS5_IJNS4_14ComposedLayoutINS4_7SwizzleILi2ELi4ELi3EEENS4_18smem_ptr_flag_bitsILi4EEENSM_INS5_IJNSA_ILi8EEESG_EEENS5_IJSG_SC_EEEEEEENSM_INS5_IJNS5_IJNS5_IJSP_SC_EEESS_EEESC_NS5_IJSC_SB_EEEEEENS5_IJNS5_IJNS5_IJSS_SY_EEESX_EEESW_NS5_IJSO_SY_EEEEEEEEEEEvNS4_8identityENS5_IJNS4_18SM100_TMA_2SM_LOADES1I_EEES23_vS24_EENS_8epilogue10collective18CollectiveEpilogueINS28_23Sm100TmaWarpSpecializedILi4ELi2ELi32ELb1ELb0EEEJNS5_IJSG_SG_SG_EEENS5_IJNSM_ISG_SC_EENSM_ISN_SC_EEEEENS_10bfloat16_tESL_S2H_SL_NS28_6fusion15FusionCallbacksIS2C_NS2I_17LinearCombinationIS2H_fS2H_fLNS_15FloatRoundStyleE2EEES2D_S2G_JEEENS4_5SM1004TMEM4LOAD26SM100_TMEM_LOAD_32dp32b32xENS4_13SM90_TMA_LOADENS1K_IS1M_NS1N_ILi16EEENSM_INS5_IJS1P_SN_EEENS5_IJSN_SC_EEEEEEENS4_39AutoVectorizingCopyWithAssumedAlignmentILi128EEENS4_14SM90_TMA_STOREES2X_S2Z_S2Z_EEEvvEEEEvNT_6ParamsE)
	.align		4
        /*000c*/ 	.word	index@(__assertfail)
	.align		4
        /*0010*/ 	.word	0x00000000
	.align		4
        /*0014*/ 	.word	0xfffffffe
	.align		4
        /*0018*/ 	.word	0x00000000
	.align		4
        /*001c*/ 	.word	0xfffffffd
	.align		4
        /*0020*/ 	.word	0x00000000
	.align		4
        /*0024*/ 	.word	0xfffffffc


//--------------------- .nv.constant4             --------------------------
	.section	.nv.constant4,"a",@progbits
	.align	8
	.align		8
.nv.constant4:
        /*0000*/ 	.dword	__assertfail
	.align		8
        /*0008*/ 	.dword	__unnamed_1
	.align		8
        /*0010*/ 	.dword	__unnamed_2
	.align		8
        /*0018*/ 	.dword	_ZN40_INTERNAL_6ebec178_4_k_cu_079fa061_303224cuda3std3__45__cpo5beginE
	.align		8
        /*0020*/ 	.dword	_ZN40_INTERNAL_6ebec178_4_k_cu_079fa061_303224cuda3std3__45__cpo3endE
	.align		8
        /*0028*/ 	.dword	_ZN40_INTERNAL_6ebec178_4_k_cu_079fa061_303224cuda3std3__45__cpo6cbeginE
	.align		8
        /*0030*/ 	.dword	_ZN40_INTERNAL_6ebec178_4_k_cu_079fa061_303224cuda3std3__45__cpo4cendE
	.align		8
        /*0038*/ 	.dword	_ZN40_INTERNAL_6ebec178_4_k_cu_079fa061_303224cuda3std3__442_GLOBAL__N__6ebec178_4_k_cu_079fa061_303226ignoreE
	.align		8
        /*0040*/ 	.dword	_ZN40_INTERNAL_6ebec178_4_k_cu_079fa061_303224cuda3std3__419piecewise_constructE
	.align		8
        /*0048*/ 	.dword	_ZN40_INTERNAL_6ebec178_4_k_cu_079fa061_303224cuda3std3__48in_placeE
	.align		8
        /*0050*/ 	.dword	_ZN40_INTERNAL_6ebec178_4_k_cu_079fa061_303224cuda3std6ranges3__45__cpo4swapE
	.align		8
        /*0058*/ 	.dword	_ZN40_INTERNAL_6ebec178_4_k_cu_079fa061_303224cuda3std6ranges3__45__cpo9iter_moveE
	.align		8
        /*0060*/ 	.dword	_ZN40_INTERNAL_6ebec178_4_k_cu_079fa061_303224cute7productE
	.align		8
        /*0068*/ 	.dword	_ZN40_INTERNAL_6ebec178_4_k_cu_079fa061_303224cute1_E
	.align		8
        /*0070*/ 	.dword	$str$25
	.align		8
        /*0078*/ 	.dword	$str$26
	.align		8
        /*0080*/ 	.dword	$str$29
	.align		8
        /*0088*/ 	.dword	$str$30


//--------------------- .text._ZN7cutlass13device_kernelINS_4gemm6kernel13GemmUniversalIN4cute5tupleIJiiiiEEENS1_10collective13CollectiveMmaINS1_46MainloopSm100TmaUmmaWarpSpecializedBlockScaledILi13ELi2ELi2ENS5_IJNS4_1CILi2EEESB_NSA_ILi1EEEEEEEENS5_IJNSA_ILi256EEENSA_ILi128EEESG_EEENS5_IJNS_12float_e2m1_tENS_13float_ue4m3_tEEEENS5_IJNS5_IJlSC_lEEENS4_6LayoutINS5_IJNS5_IJNS5_IJNSA_ILi32EEENSA_ILi4EEEEEEiEEENS5_IJNS5_IJNSA_ILi16EEESO_EEEiEEENS5_IJSC_iEEEEEENS5_IJST_NS5_IJNS5_IJNSA_ILi0EEESC_EEENSA_ILi512EEEEEENS5_IJSW_iEEEEEEEEEEESK_S13_NS4_8TiledMMAINS4_8MMA_AtomIJNS4_23SM100_MMA_MXF4_2x1SM_SSISI_SI_fSJ_Li256ELi128ELi16ELNS4_4UMMA5MajorE0ELS18_0ELNS17_7ScaleInE0ELS19_0EEEEEENSM_INS5_IJSC_SC_SC_EEENS5_IJSW_SW_SW_EEEEENS5_IJNS4_10UnderscoreES1F_S1F_EEEEENS5_IJNS4_28SM100_TMA_2SM_LOAD_MULTICASTES1I_EEENS5_IJNS4_14ComposedLayoutINS4_7SwizzleILi2ELi4ELi3EEENS4_18smem_ptr_flag_bitsILi4EEENSM_INS5_IJNSA_ILi8EEESG_EEENS5_IJSG_SC_EEEEEEENSM_INS5_IJNS5_IJNS5_IJSP_SC_EEESS_EEESC_NS5_IJSC_SB_EEEEEENS5_IJNS5_IJNS5_IJSS_SY_EEESX_EEESW_NS5_IJSO_SY_EEEEEEEEEEEvNS4_8identityENS5_IJNS4_18SM100_TMA_2SM_LOADES1I_EEES23_vS24_EENS_8epilogue10collective18CollectiveEpilogueINS28_23Sm100TmaWarpSpecializedILi4ELi2ELi32ELb1ELb0EEEJNS5_IJSG_SG_SG_EEENS5_IJNSM_ISG_SC_EENSM_ISN_SC_EEEEENS_10bfloat16_tESL_S2H_SL_NS28_6fusion15FusionCallbacksIS2C_NS2I_17LinearCombinationIS2H_fS2H_fLNS_15FloatRoundStyleE2EEES2D_S2G_JEEENS4_5SM1004TMEM4LOAD26SM100_TMEM_LOAD_32dp32b32xENS4_13SM90_TMA_LOADENS1K_IS1M_NS1N_ILi16EEENSM_INS5_IJS1P_SN_EEENS5_IJSN_SC_EEEEEEENS4_39AutoVectorizingCopyWithAssumedAlignmentILi128EEENS4_14SM90_TMA_STOREES2X_S2Z_S2Z_EEEvvEEEEvNT_6ParamsE --------------------------
	.section	.text._ZN7cutlass13device_kernelINS_4gemm6kernel13GemmUniversalIN4cute5tupleIJiiiiEEENS1_10collective13CollectiveMmaINS1_46MainloopSm100TmaUmmaWarpSpecializedBlockScaledILi13ELi2ELi2ENS5_IJNS4_1CILi2EEESB_NSA_ILi1EEEEEEEENS5_IJNSA_ILi256EEENSA_ILi128EEESG_EEENS5_IJNS_12float_e2m1_tENS_13float_ue4m3_tEEEENS5_IJNS5_IJlSC_lEEENS4_6LayoutINS5_IJNS5_IJNS5_IJNSA_ILi32EEENSA_ILi4EEEEEEiEEENS5_IJNS5_IJNSA_ILi16EEESO_EEEiEEENS5_IJSC_iEEEEEENS5_IJST_NS5_IJNS5_IJNSA_ILi0EEESC_EEENSA_ILi512EEEEEENS5_IJSW_iEEEEEEEEEEESK_S13_NS4_8TiledMMAINS4_8MMA_AtomIJNS4_23SM100_MMA_MXF4_2x1SM_SSISI_SI_fSJ_Li256ELi128ELi16ELNS4_4UMMA5MajorE0ELS18_0ELNS17_7ScaleInE0ELS19_0EEEEEENSM_INS5_IJSC_SC_SC_EEENS5_IJSW_SW_SW_EEEEENS5_IJNS4_10UnderscoreES1F_S1F_EEEEENS5_IJNS4_28SM100_TMA_2SM_LOAD_MULTICASTES1I_EEENS5_IJNS4_14ComposedLayoutINS4_7SwizzleILi2ELi4ELi3EEENS4_18smem_ptr_flag_bitsILi4EEENSM_INS5_IJNSA_ILi8EEESG_EEENS5_IJSG_SC_EEEEEEENSM_INS5_IJNS5_IJNS5_IJSP_SC_EEESS_EEESC_NS5_IJSC_SB_EEEEEENS5_IJNS5_IJNS5_IJSS_SY_EEESX_EEESW_NS5_IJSO_SY_EEEEEEEEEEEvNS4_8identityENS5_IJNS4_18SM100_TMA_2SM_LOADES1I_EEES23_vS24_EENS_8epilogue10collective18CollectiveEpilogueINS28_23Sm100TmaWarpSpecializedILi4ELi2ELi32ELb1ELb0EEEJNS5_IJSG_SG_SG_EEENS5_IJNSM_ISG_SC_EENSM_ISN_SC_EEEEENS_10bfloat16_tESL_S2H_SL_NS28_6fusion15FusionCallbacksIS2C_NS2I_17LinearCombinationIS2H_fS2H_fLNS_15FloatRoundStyleE2EEES2D_S2G_JEEENS4_5SM1004TMEM4LOAD26SM100_TMEM_LOAD_32dp32b32xENS4_13SM90_TMA_LOADENS1K_IS1M_NS1N_ILi16EEENSM_INS5_IJS1P_SN_EEENS5_IJSN_SC_EEEEEEENS4_39AutoVectorizingCopyWithAssumedAlignmentILi128EEENS4_14SM90_TMA_STOREES2X_S2Z_S2Z_EEEvvEEEEvNT_6ParamsE,"ax",@progbits
	.align	128
.text._ZN7cutlass13device_kernelINS_4gemm6kernel13GemmUniversalIN4cute5tupleIJiiiiEEENS1_10collective13CollectiveMmaINS1_46MainloopSm100TmaUmmaWarpSpecializedBlockScaledILi13ELi2ELi2ENS5_IJNS4_1CILi2EEESB_NSA_ILi1EEEEEEEENS5_IJNSA_ILi256EEENSA_ILi128EEESG_EEENS5_IJNS_12float_e2m1_tENS_13float_ue4m3_tEEEENS5_IJNS5_IJlSC_lEEENS4_6LayoutINS5_IJNS5_IJNS5_IJNSA_ILi32EEENSA_ILi4EEEEEEiEEENS5_IJNS5_IJNSA_ILi16EEESO_EEEiEEENS5_IJSC_iEEEEEENS5_IJST_NS5_IJNS5_IJNSA_ILi0EEESC_EEENSA_ILi512EEEEEENS5_IJSW_iEEEEEEEEEEESK_S13_NS4_8TiledMMAINS4_8MMA_AtomIJNS4_23SM100_MMA_MXF4_2x1SM_SSISI_SI_fSJ_Li256ELi128ELi16ELNS4_4UMMA5MajorE0ELS18_0ELNS17_7ScaleInE0ELS19_0EEEEEENSM_INS5_IJSC_SC_SC_EEENS5_IJSW_SW_SW_EEEEENS5_IJNS4_10UnderscoreES1F_S1F_EEEEENS5_IJNS4_28SM100_TMA_2SM_LOAD_MULTICASTES1I_EEENS5_IJNS4_14ComposedLayoutINS4_7SwizzleILi2ELi4ELi3EEENS4_18smem_ptr_flag_bitsILi4EEENSM_INS5_IJNSA_ILi8EEESG_EEENS5_IJSG_SC_EEEEEEENSM_INS5_IJNS5_IJNS5_IJSP_SC_EEESS_EEESC_NS5_IJSC_SB_EEEEEENS5_IJNS5_IJNS5_IJSS_SY_EEESX_EEESW_NS5_IJSO_SY_EEEEEEEEEEEvNS4_8identityENS5_IJNS4_18SM100_TMA_2SM_LOADES1I_EEES23_vS24_EENS_8epilogue10collective18CollectiveEpilogueINS28_23Sm100TmaWarpSpecializedILi4ELi2ELi32ELb1ELb0EEEJNS5_IJSG_SG_SG_EEENS5_IJNSM_ISG_SC_EENSM_ISN_SC_EEEEENS_10bfloat16_tESL_S2H_SL_NS28_6fusion15FusionCallbacksIS2C_NS2I_17LinearCombinationIS2H_fS2H_fLNS_15FloatRoundStyleE2EEES2D_S2G_JEEENS4_5SM1004TMEM4LOAD26SM100_TMEM_LOAD_32dp32b32xENS4_13SM90_TMA_LOADENS1K_IS1M_NS1N_ILi16EEENSM_INS5_IJS1P_SN_EEENS5_IJSN_SC_EEEEEEENS4_39AutoVectorizingCopyWithAssumedAlignmentILi128EEENS4_14SM90_TMA_STOREES2X_S2Z_S2Z_EEEvvEEEEvNT_6ParamsE:
        .type           _ZN7cutlass13device_kernelINS_4gemm6kernel13GemmUniversalIN4cute5tupleIJiiiiEEENS1_10collective13CollectiveMmaINS1_46MainloopSm100TmaUmmaWarpSpecializedBlockScaledILi13ELi2ELi2ENS5_IJNS4_1CILi2EEESB_NSA_ILi1EEEEEEEENS5_IJNSA_ILi256EEENSA_ILi128EEESG_EEENS5_IJNS_12float_e2m1_tENS_13float_ue4m3_tEEEENS5_IJNS5_IJlSC_lEEENS4_6LayoutINS5_IJNS5_IJNS5_IJNSA_ILi32EEENSA_ILi4EEEEEEiEEENS5_IJNS5_IJNSA_ILi16EEESO_EEEiEEENS5_IJSC_iEEEEEENS5_IJST_NS5_IJNS5_IJNSA_ILi0EEESC_EEENSA_ILi512EEEEEENS5_IJSW_iEEEEEEEEEEESK_S13_NS4_8TiledMMAINS4_8MMA_AtomIJNS4_23SM100_MMA_MXF4_2x1SM_SSISI_SI_fSJ_Li256ELi128ELi16ELNS4_4UMMA5MajorE0ELS18_0ELNS17_7ScaleInE0ELS19_0EEEEEENSM_INS5_IJSC_SC_SC_EEENS5_IJSW_SW_SW_EEEEENS5_IJNS4_10UnderscoreES1F_S1F_EEEEENS5_IJNS4_28SM100_TMA_2SM_LOAD_MULTICASTES1I_EEENS5_IJNS4_14ComposedLayoutINS4_7SwizzleILi2ELi4ELi3EEENS4_18smem_ptr_flag_bitsILi4EEENSM_INS5_IJNSA_ILi8EEESG_EEENS5_IJSG_SC_EEEEEEENSM_INS5_IJNS5_IJNS5_IJSP_SC_EEESS_EEESC_NS5_IJSC_SB_EEEEEENS5_IJNS5_IJNS5_IJSS_SY_EEESX_EEESW_NS5_IJSO_SY_EEEEEEEEEEEvNS4_8identityENS5_IJNS4_18SM100_TMA_2SM_LOADES1I_EEES23_vS24_EENS_8epilogue10collective18CollectiveEpilogueINS28_23Sm100TmaWarpSpecializedILi4ELi2ELi32ELb1ELb0EEEJNS5_IJSG_SG_SG_EEENS5_IJNSM_ISG_SC_EENSM_ISN_SC_EEEEENS_10bfloat16_tESL_S2H_SL_NS28_6fusion15FusionCallbacksIS2C_NS2I_17LinearCombinationIS2H_fS2H_fLNS_15FloatRoundStyleE2EEES2D_S2G_JEEENS4_5SM1004TMEM4LOAD26SM100_TMEM_LOAD_32dp32b32xENS4_13SM90_TMA_LOADENS1K_IS1M_NS1N_ILi16EEENSM_INS5_IJS1P_SN_EEENS5_IJSN_SC_EEEEEEENS4_39AutoVectorizingCopyWithAssumedAlignmentILi128EEENS4_14SM90_TMA_STOREES2X_S2Z_S2Z_EEEvvEEEEvNT_6ParamsE,@function
        .size           _ZN7cutlass13device_kernelINS_4gemm6kernel13GemmUniversalIN4cute5tupleIJiiiiEEENS1_10collective13CollectiveMmaINS1_46MainloopSm100TmaUmmaWarpSpecializedBlockScaledILi13ELi2ELi2ENS5_IJNS4_1CILi2EEESB_NSA_ILi1EEEEEEEENS5_IJNSA_ILi256EEENSA_ILi128EEESG_EEENS5_IJNS_12float_e2m1_tENS_13float_ue4m3_tEEEENS5_IJNS5_IJlSC_lEEENS4_6LayoutINS5_IJNS5_IJNS5_IJNSA_ILi32EEENSA_ILi4EEEEEEiEEENS5_IJNS5_IJNSA_ILi16EEESO_EEEiEEENS5_IJSC_iEEEEEENS5_IJST_NS5_IJNS5_IJNSA_ILi0EEESC_EEENSA_ILi512EEEEEENS5_IJSW_iEEEEEEEEEEESK_S13_NS4_8TiledMMAINS4_8MMA_AtomIJNS4_23SM100_MMA_MXF4_2x1SM_SSISI_SI_fSJ_Li256ELi128ELi16ELNS4_4UMMA5MajorE0ELS18_0ELNS17_7ScaleInE0ELS19_0EEEEEENSM_INS5_IJSC_SC_SC_EEENS5_IJSW_SW_SW_EEEEENS5_IJNS4_10UnderscoreES1F_S1F_EEEEENS5_IJNS4_28SM100_TMA_2SM_LOAD_MULTICASTES1I_EEENS5_IJNS4_14ComposedLayoutINS4_7SwizzleILi2ELi4ELi3EEENS4_18smem_ptr_flag_bitsILi4EEENSM_INS5_IJNSA_ILi8EEESG_EEENS5_IJSG_SC_EEEEEEENSM_INS5_IJNS5_IJNS5_IJSP_SC_EEESS_EEESC_NS5_IJSC_SB_EEEEEENS5_IJNS5_IJNS5_IJSS_SY_EEESX_EEESW_NS5_IJSO_SY_EEEEEEEEEEEvNS4_8identityENS5_IJNS4_18SM100_TMA_2SM_LOADES1I_EEES23_vS24_EENS_8epilogue10collective18CollectiveEpilogueINS28_23Sm100TmaWarpSpecializedILi4ELi2ELi32ELb1ELb0EEEJNS5_IJSG_SG_SG_EEENS5_IJNSM_ISG_SC_EENSM_ISN_SC_EEEEENS_10bfloat16_tESL_S2H_SL_NS28_6fusion15FusionCallbacksIS2C_NS2I_17LinearCombinationIS2H_fS2H_fLNS_15FloatRoundStyleE2EEES2D_S2G_JEEENS4_5SM1004TMEM4LOAD26SM100_TMEM_LOAD_32dp32b32xENS4_13SM90_TMA_LOADENS1K_IS1M_NS1N_ILi16EEENSM_INS5_IJS1P_SN_EEENS5_IJSN_SC_EEEEEEENS4_39AutoVectorizingCopyWithAssumedAlignmentILi128EEENS4_14SM90_TMA_STOREES2X_S2Z_S2Z_EEEvvEEEEvNT_6ParamsE,(.L_x_223 - _ZN7cutlass13device_kernelINS_4gemm6kernel13GemmUniversalIN4cute5tupleIJiiiiEEENS1_10collective13CollectiveMmaINS1_46MainloopSm100TmaUmmaWarpSpecializedBlockScaledILi13ELi2ELi2ENS5_IJNS4_1CILi2EEESB_NSA_ILi1EEEEEEEENS5_IJNSA_ILi256EEENSA_ILi128EEESG_EEENS5_IJNS_12float_e2m1_tENS_13float_ue4m3_tEEEENS5_IJNS5_IJlSC_lEEENS4_6LayoutINS5_IJNS5_IJNS5_IJNSA_ILi32EEENSA_ILi4EEEEEEiEEENS5_IJNS5_IJNSA_ILi16EEESO_EEEiEEENS5_IJSC_iEEEEEENS5_IJST_NS5_IJNS5_IJNSA_ILi0EEESC_EEENSA_ILi512EEEEEENS5_IJSW_iEEEEEEEEEEESK_S13_NS4_8TiledMMAINS4_8MMA_AtomIJNS4_23SM100_MMA_MXF4_2x1SM_SSISI_SI_fSJ_Li256ELi128ELi16ELNS4_4UMMA5MajorE0ELS18_0ELNS17_7ScaleInE0ELS19_0EEEEEENSM_INS5_IJSC_SC_SC_EEENS5_IJSW_SW_SW_EEEEENS5_IJNS4_10UnderscoreES1F_S1F_EEEEENS5_IJNS4_28SM100_TMA_2SM_LOAD_MULTICASTES1I_EEENS5_IJNS4_14ComposedLayoutINS4_7SwizzleILi2ELi4ELi3EEENS4_18smem_ptr_flag_bitsILi4EEENSM_INS5_IJNSA_ILi8EEESG_EEENS5_IJSG_SC_EEEEEEENSM_INS5_IJNS5_IJNS5_IJSP_SC_EEESS_EEESC_NS5_IJSC_SB_EEEEEENS5_IJNS5_IJNS5_IJSS_SY_EEESX_EEESW_NS5_IJSO_SY_EEEEEEEEEEEvNS4_8identityENS5_IJNS4_18SM100_TMA_2SM_LOADES1I_EEES23_vS24_EENS_8epilogue10collective18CollectiveEpilogueINS28_23Sm100TmaWarpSpecializedILi4ELi2ELi32ELb1ELb0EEEJNS5_IJSG_SG_SG_EEENS5_IJNSM_ISG_SC_EENSM_ISN_SC_EEEEENS_10bfloat16_tESL_S2H_SL_NS28_6fusion15FusionCallbacksIS2C_NS2I_17LinearCombinationIS2H_fS2H_fLNS_15FloatRoundStyleE2EEES2D_S2G_JEEENS4_5SM1004TMEM4LOAD26SM100_TMEM_LOAD_32dp32b32xENS4_13SM90_TMA_LOADENS1K_IS1M_NS1N_ILi16EEENSM_INS5_IJS1P_SN_EEENS5_IJSN_SC_EEEEEEENS4_39AutoVectorizingCopyWithAssumedAlignmentILi128EEENS4_14SM90_TMA_STOREES2X_S2Z_S2Z_EEEvvEEEEvNT_6ParamsE)
        .other          _ZN7cutlass13device_kernelINS_4gemm6kernel13GemmUniversalIN4cute5tupleIJiiiiEEENS1_10collective13CollectiveMmaINS1_46MainloopSm100TmaUmmaWarpSpecializedBlockScaledILi13ELi2ELi2ENS5_IJNS4_1CILi2EEESB_NSA_ILi1EEEEEEEENS5_IJNSA_ILi256EEENSA_ILi128EEESG_EEENS5_IJNS_12float_e2m1_tENS_13float_ue4m3_tEEEENS5_IJNS5_IJlSC_lEEENS4_6LayoutINS5_IJNS5_IJNS5_IJNSA_ILi32EEENSA_ILi4EEEEEEiEEENS5_IJNS5_IJNSA_ILi16EEESO_EEEiEEENS5_IJSC_iEEEEEENS5_IJST_NS5_IJNS5_IJNSA_ILi0EEESC_EEENSA_ILi512EEEEEENS5_IJSW_iEEEEEEEEEEESK_S13_NS4_8TiledMMAINS4_8MMA_AtomIJNS4_23SM100_MMA_MXF4_2x1SM_SSISI_SI_fSJ_Li256ELi128ELi16ELNS4_4UMMA5MajorE0ELS18_0ELNS17_7ScaleInE0ELS19_0EEEEEENSM_INS5_IJSC_SC_SC_EEENS5_IJSW_SW_SW_EEEEENS5_IJNS4_10UnderscoreES1F_S1F_EEEEENS5_IJNS4_28SM100_TMA_2SM_LOAD_MULTICASTES1I_EEENS5_IJNS4_14ComposedLayoutINS4_7SwizzleILi2ELi4ELi3EEENS4_18smem_ptr_flag_bitsILi4EEENSM_INS5_IJNSA_ILi8EEESG_EEENS5_IJSG_SC_EEEEEEENSM_INS5_IJNS5_IJNS5_IJSP_SC_EEESS_EEESC_NS5_IJSC_SB_EEEEEENS5_IJNS5_IJNS5_IJSS_SY_EEESX_EEESW_NS5_IJSO_SY_EEEEEEEEEEEvNS4_8identityENS5_IJNS4_18SM100_TMA_2SM_LOADES1I_EEES23_vS24_EENS_8epilogue10collective18CollectiveEpilogueINS28_23Sm100TmaWarpSpecializedILi4ELi2ELi32ELb1ELb0EEEJNS5_IJSG_SG_SG_EEENS5_IJNSM_ISG_SC_EENSM_ISN_SC_EEEEENS_10bfloat16_tESL_S2H_SL_NS28_6fusion15FusionCallbacksIS2C_NS2I_17LinearCombinationIS2H_fS2H_fLNS_15FloatRoundStyleE2EEES2D_S2G_JEEENS4_5SM1004TMEM4LOAD26SM100_TMEM_LOAD_32dp32b32xENS4_13SM90_TMA_LOADENS1K_IS1M_NS1N_ILi16EEENSM_INS5_IJS1P_SN_EEENS5_IJSN_SC_EEEEEEENS4_39AutoVectorizingCopyWithAssumedAlignmentILi128EEENS4_14SM90_TMA_STOREES2X_S2Z_S2Z_EEEvvEEEEvNT_6ParamsE,@"STO_CUDA_ENTRY STV_DEFAULT"
_ZN7cutlass13device_kernelINS_4gemm6kernel13GemmUniversalIN4cute5tupleIJiiiiEEENS1_10collective13CollectiveMmaINS1_46MainloopSm100TmaUmmaWarpSpecializedBlockScaledILi13ELi2ELi2ENS5_IJNS4_1CILi2EEESB_NSA_ILi1EEEEEEEENS5_IJNSA_ILi256EEENSA_ILi128EEESG_EEENS5_IJNS_12float_e2m1_tENS_13float_ue4m3_tEEEENS5_IJNS5_IJlSC_lEEENS4_6LayoutINS5_IJNS5_IJNS5_IJNSA_ILi32EEENSA_ILi4EEEEEEiEEENS5_IJNS5_IJNSA_ILi16EEESO_EEEiEEENS5_IJSC_iEEEEEENS5_IJST_NS5_IJNS5_IJNSA_ILi0EEESC_EEENSA_ILi512EEEEEENS5_IJSW_iEEEEEEEEEEESK_S13_NS4_8TiledMMAINS4_8MMA_AtomIJNS4_23SM100_MMA_MXF4_2x1SM_SSISI_SI_fSJ_Li256ELi128ELi16ELNS4_4UMMA5MajorE0ELS18_0ELNS17_7ScaleInE0ELS19_0EEEEEENSM_INS5_IJSC_SC_SC_EEENS5_IJSW_SW_SW_EEEEENS5_IJNS4_10UnderscoreES1F_S1F_EEEEENS5_IJNS4_28SM100_TMA_2SM_LOAD_MULTICASTES1I_EEENS5_IJNS4_14ComposedLayoutINS4_7SwizzleILi2ELi4ELi3EEENS4_18smem_ptr_flag_bitsILi4EEENSM_INS5_IJNSA_ILi8EEESG_EEENS5_IJSG_SC_EEEEEEENSM_INS5_IJNS5_IJNS5_IJSP_SC_EEESS_EEESC_NS5_IJSC_SB_EEEEEENS5_IJNS5_IJNS5_IJSS_SY_EEESX_EEESW_NS5_IJSO_SY_EEEEEEEEEEEvNS4_8identityENS5_IJNS4_18SM100_TMA_2SM_LOADES1I_EEES23_vS24_EENS_8epilogue10collective18CollectiveEpilogueINS28_23Sm100TmaWarpSpecializedILi4ELi2ELi32ELb1ELb0EEEJNS5_IJSG_SG_SG_EEENS5_IJNSM_ISG_SC_EENSM_ISN_SC_EEEEENS_10bfloat16_tESL_S2H_SL_NS28_6fusion15FusionCallbacksIS2C_NS2I_17LinearCombinationIS2H_fS2H_fLNS_15FloatRoundStyleE2EEES2D_S2G_JEEENS4_5SM1004TMEM4LOAD26SM100_TMEM_LOAD_32dp32b32xENS4_13SM90_TMA_LOADENS1K_IS1M_NS1N_ILi16EEENSM_INS5_IJS1P_SN_EEENS5_IJSN_SC_EEEEEEENS4_39AutoVectorizingCopyWithAssumedAlignmentILi128EEENS4_14SM90_TMA_STOREES2X_S2Z_S2Z_EEEvvEEEEvNT_6ParamsE:
[----:B------:R-:W1:Y:S01]  /*0000*/  LDC R1, c[0x0][0x37c] ;  /* 0x0000df00ff017b82 */ /* 0x000e620000000800 */
[----:B------:R-:W2:Y:S01]  /*0010*/  S2R R94, SR_TID.X ;  /* 0x00000000005e7919 */ /* 0x000ea20000002100 */
[----:B------:R-:W3:Y:S06]  /*0020*/  LDCU.64 UR12, c[0x0][0xc90] ;  /* 0x00019200ff0c77ac */ /* 0x000eec0008000a00 */
[----:B------:R-:W4:Y:S01]  /*0030*/  S2UR UR57, SR_CgaCtaId ;  /* 0x00000000003979c3 */ /* 0x000f220000008800 */
[----:B------:R-:W-:Y:S02]  /*0040*/  PRMT R80, RZ, 0x7610, R80 ;  /* 0x00007610ff507816 */ /* 0x000fe40000000050 */
[----:B------:R-:W-:Y:S01]  /*0050*/  ELECT P1, URZ, PT ;  /* 0x0000000000ff782f */ /* 0x000fe20003820000 */
[----:B---3--:R-:W-:-:S04]  /*0060*/  UISETP.NE.U32.AND UP0, UPT, UR12, URZ, UPT ;  /* 0x000000ff0c00728c */ /* 0x008fc8000bf05070 */
[----:B------:R-:W-:Y:S02]  /*0070*/  UISETP.NE.AND.EX UP0, UPT, UR13, URZ, UPT, UP0 ;  /* 0x000000ff0d00728c */ /* 0x000fe4000bf05300 */
[----:B----4-:R-:W-:Y:S02]  /*0080*/  ULOP3.LUT UR50, UR57, 0x1, URZ, 0xc0, !UPT ;  /* 0x0000000139327892 */ /* 0x010fe4000f8ec0ff */
[----:B------:R-:W-:Y:S01]  /*0090*/  ULOP3.LUT UR51, UR57, 0x1, URZ, 0x3c, !UPT ;  /* 0x0000000139337892 */ /* 0x000fe2000f8e3cff */
[----:B--2---:R-:W-:-:S05]  /*00a0*/  SHF.R.U32.HI R81, RZ, 0x5, R94 ;  /* 0x00000005ff517819 */ /* 0x004fca000001165e */
[----:B------:R-:W2:Y:S02]  /*00b0*/  SHFL.IDX PT, R0, R81, RZ, 0x1f ;  /* 0x00001fff51007589 */ /* 0x000ea400000e0000 */
[----:B--2---:R-:W-:Y:S01]  /*00c0*/  R2UR UR21, R0 ;  /* 0x00000000001572ca */ /* 0x004fe200000e0000 */
[----:B-1----:R-:W-:-:S14]  /*00d0*/  BRA.U UP0, `(.L_x_0) ;  /* 0x0000000100307547 */ /* 0x002fdc000b800000 */
[----:B------:R-:W1:Y:S02]  /*00e0*/  LDCU.64 UR4, c[0x0][0xc88] ;  /* 0x00019100ff0477ac */ /* 0x000e640008000a00 */
[----:B-1----:R-:W-:-:S04]  /*00f0*/  UISETP.NE.U32.AND UP0, UPT, UR4, URZ, UPT ;  /* 0x000000ff0400728c */ /* 0x002fc8000bf05070 */
[----:B------:R-:W-:-:S09]  /*0100*/  UISETP.NE.AND.EX UP0, UPT, UR5, URZ, UPT, UP0 ;  /* 0x000000ff0500728c */ /* 0x000fd2000bf05300 */
[----:B------:R-:W-:Y:S05]  /*0110*/  BRA.U !UP0, `(.L_x_1) ;  /* 0x0000000108147547 */ /* 0x000fea000b800000 */
[----:B------:R-:W1:Y:S01]  /*0120*/  LDC.64 R2, c[0x0][0xc88] ;  /* 0x00032200ff027b82 */ /* 0x000e620000000a00 */
[----:B------:R-:W1:Y:S02]  /*0130*/  LDCU.64 UR4, c[0x0][0x358] ;  /* 0x00006b00ff0477ac */ /* 0x000e640008000a00 */
[----:B-1----:R1:W5:Y:S01]  /*0140*/  LDG.E R41, desc[UR4][R2.64] ;  /* 0x0000000402297981 */ /* 0x002362000c1e1900 */
[----:B------:R-:W-:Y:S01]  /*0150*/  HFMA2 R80, -RZ, RZ, 0, 5.9604644775390625e-08 ;  /* 0x00000001ff507431 */ /* 0x000fe200000001ff */
[----:B------:R-:W-:Y:S05]  /*0160*/  BRA `(.L_x_0) ;  /* 0x00000000000c7947 */ /* 0x000fea0003800000 */
.L_x_1:
[----:B------:R-:W1:Y:S01]  /*0170*/  LDCU UR4, c[0x0][0xc80] ;  /* 0x00019000ff0477ac */ /* 0x000e620008000800 */
[----:B------:R-:W-:Y:S01]  /*0180*/  HFMA2 R80, -RZ, RZ, 0, 5.9604644775390625e-08 ;  /* 0x00000001ff507431 */ /* 0x000fe200000001ff */
[----:B-1----:R-:W-:-:S07]  /*0190*/  MOV R41, UR4 ;  /* 0x0000000400297c02 */ /* 0x002fce0008000f00 */
.L_x_0:
[----:B------:R-:W2:Y:S02]  /*01a0*/  LDCU.64 UR4, c[0x0][0xcb0] ;  /* 0x00019600ff0477ac */ /* 0x000ea40008000a00 */
[----:B--2---:R-:W-:-:S04]  /*01b0*/  UISETP.NE.U32.AND UP0, UPT, UR4, URZ, UPT ;  /* 0x000000ff0400728c */ /* 0x004fc8000bf05070 */
[----:B------:R-:W-:-:S09]  /*01c0*/  UISETP.NE.AND.EX UP0, UPT, UR5, URZ, UPT, UP0 ;  /* 0x000000ff0500728c */ /* 0x000fd2000bf05300 */
[----:B------:R-:W-:Y:S05]  /*01d0*/  BRA.U UP0, `(.L_x_2) ;  /* 0x0000000100287547 */ /* 0x000fea000b800000 */
[----:B------:R-:W2:Y:S02]  /*01e0*/  LDCU.64 UR4, c[0x0][0xca8] ;  /* 0x00019500ff0477ac */ /* 0x000ea40008000a00 */
[----:B--2---:R-:W-:-:S04]  /*01f0*/  UISETP.NE.U32.AND UP0, UPT, UR4, URZ, UPT ;  /* 0x000000ff0400728c */ /* 0x004fc8000bf05070 */
[----:B------:R-:W-:-:S09]  /*0200*/  UISETP.NE.AND.EX UP0, UPT, UR5, URZ, UPT, UP0 ;  /* 0x000000ff0500728c */ /* 0x000fd2000bf05300 */
[----:B------:R-:W-:Y:S05]  /*0210*/  BRA.U !UP0, `(.L_x_3) ;  /* 0x0000000108107547 */ /* 0x000fea000b800000 */
[----:B------:R-:W2:Y:S01]  /*0220*/  LDC.64 R38, c[0x0][0xca8] ;  /* 0x00032a00ff267b82 */ /* 0x000ea20000000a00 */
[----:B------:R-:W2:Y:S02]  /*0230*/  LDCU.64 UR4, c[0x0][0x358] ;  /* 0x00006b00ff0477ac */ /* 0x000ea40008000a00 */
[----:B--2---:R2:W5:Y:S01]  /*0240*/  LDG.E R38, desc[UR4][R38.64] ;  /* 0x0000000426267981 */ /* 0x004562000c1e1900 */
[----:B------:R-:W-:Y:S05]  /*0250*/  BRA `(.L_x_2) ;  /* 0x0000000000087947 */ /* 0x000fea0003800000 */
.L_x_3:
[----:B------:R-:W2:Y:S02]  /*0260*/  LDCU UR4, c[0x0][0xca0] ;  /* 0x00019400ff0477ac */ /* 0x000ea40008000800 */
[----:B--2---:R-:W-:Y:S02]  /*0270*/  MOV R38, UR4 ;  /* 0x0000000400267c02 */ /* 0x004fe40008000f00 */
.L_x_2:
[----:B------:R-:W-:Y:S01]  /*0280*/  IMAD.U32 R0, RZ, RZ, UR21 ;  /* 0x00000015ff007e24 */ /* 0x000fe2000f8e00ff */
[----:B------:R-:W-:Y:S04]  /*0290*/  BSSY.RECONVERGENT B0, `(.L_x_4) ;  /* 0x0000012000007945 */ /* 0x000fe80003800200 */
[C---:B------:R-:W-:Y:S02]  /*02a0*/  ISETP.NE.OR P2, PT, R0.reuse, 0x1, !P1 ;  /* 0x000000010000780c */ /* 0x040fe40004f45670 */
[----:B------:R-:W-:-:S11]  /*02b0*/  ISETP.NE.OR P0, PT, R0, 0x3, !P1 ;  /* 0x000000030000780c */ /* 0x000fd60004f05670 */
[----:B------:R-:W-:Y:S05]  /*02c0*/  @P2 BRA `(.L_x_5) ;  /* 0x0000000000382947 */ /* 0x000fea0003800000 */
[----:B------:R-:W3:Y:S02]  /*02d0*/  LDCU.64 UR4, c[0x0][0x348] ;  /* 0x00006900ff0477ac */ /* 0x000ee40008000a00 */
[----:B---3--:R-:W-:Y:S02]  /*02e0*/  UIADD3 UR10, UP3, UPT, UR4, 0x80, URZ ;  /* 0x00000080040a7890 */ /* 0x008fe4000ff7e0ff */
[----:B------:R-:W-:Y:S02]  /*02f0*/  UIADD3 UR8, UP2, UPT, UR4, 0x180, URZ ;  /* 0x0000018004087890 */ /* 0x000fe4000ff5e0ff */
[----:B------:R-:W-:Y:S02]  /*0300*/  UIADD3 UR6, UP1, UPT, UR4, 0x280, URZ ;  /* 0x0000028004067890 */ /* 0x000fe4000ff3e0ff */
[----:B------:R-:W-:Y:S02]  /*0310*/  UIADD3 UR4, UP0, UPT, UR4, 0x380, URZ ;  /* 0x0000038004047890 */ /* 0x000fe4000ff1e0ff */
[----:B------:R-:W-:-:S02]  /*0320*/  UIADD3.X UR11, UPT, UPT, URZ, UR5, URZ, UP3, !UPT ;  /* 0x00000005ff0b7290 */ /* 0x000fc40009ffe4ff */
[----:B------:R-:W-:Y:S02]  /*0330*/  UIADD3.X UR9, UPT, UPT, URZ, UR5, URZ, UP2, !UPT ;  /* 0x00000005ff097290 */ /* 0x000fe400097fe4ff */
[----:B------:R-:W-:Y:S02]  /*0340*/  UIADD3.X UR7, UPT, UPT, URZ, UR5, URZ, UP1, !UPT ;  /* 0x00000005ff077290 */ /* 0x000fe40008ffe4ff */
[----:B------:R-:W-:-:S03]  /*0350*/  UIADD3.X UR5, UPT, UPT, URZ, UR5, URZ, UP0, !UPT ;  /* 0x00000005ff057290 */ /* 0x000fc600087fe4ff */
[----:B------:R3:W-:Y:S02]  /*0360*/  UTMACCTL.PF [UR10] ;  /* 0x000000000a0079b9 */ /* 0x0007e40008040000 */
[----:B------:R3:W-:Y:S02]  /*0370*/  UTMACCTL.PF [UR8] ;  /* 0x00000000080079b9 */ /* 0x0007e40008040000 */
[----:B------:R3:W-:Y:S02]  /*0380*/  UTMACCTL.PF [UR6] ;  /* 0x00000000060079b9 */ /* 0x0007e40008040000 */
[----:B------:R3:W-:Y:S02]  /*0390*/  UTMACCTL.PF [UR4] ;  /* 0x00000000040079b9 */ /* 0x0007e40008040000 */
[----:B---3--:R-:W-:Y:S01]  /*03a0*/  NOP ;  /* 0x0000000000007918 */ /* 0x008fe20000000000 */
.L_x_5:
[----:B------:R-:W-:Y:S05]  /*03b0*/  BSYNC.RECONVERGENT B0 ;  /* 0x0000000000007941 */ /* 0x000fea0003800200 */
.L_x_4:
[----:B------:R-:W-:Y:S04]  /*03c0*/  BSSY.RECONVERGENT B0, `(.L_x_6) ;  /* 0x000000a000007945 */ /* 0x000fe80003800200 */
[----:B------:R-:W-:Y:S05]  /*03d0*/  @P0 BRA `(.L_x_7) ;  /* 0x0000000000200947 */ /* 0x000fea0003800000 */
[----:B------:R-:W3:Y:S02]  /*03e0*/  LDCU.64 UR4, c[0x0][0x348] ;  /* 0x00006900ff0477ac */ /* 0x000ee40008000a00 */
[----:B---3--:R-:W-:Y:S02]  /*03f0*/  UIADD3 UR6, UP1, UPT, UR4, 0x980, URZ ;  /* 0x0000098004067890 */ /* 0x008fe4000ff3e0ff */
[----:B------:R-:W-:Y:S02]  /*0400*/  UIADD3 UR4, UP0, UPT, UR4, 0xa80, URZ ;  /* 0x00000a8004047890 */ /* 0x000fe4000ff1e0ff */
[----:B------:R-:W-:Y:S02]  /*0410*/  UIADD3.X UR7, UPT, UPT, URZ, UR5, URZ, UP1, !UPT ;  /* 0x00000005ff077290 */ /* 0x000fe40008ffe4ff */
[----:B------:R-:W-:-:S07]  /*0420*/  UIADD3.X UR5, UPT, UPT, URZ, UR5, URZ, UP0, !UPT ;  /* 0x00000005ff057290 */ /* 0x000fce00087fe4ff */
[----:B------:R3:W-:Y:S02]  /*0430*/  UTMACCTL.PF [UR6] ;  /* 0x00000000060079b9 */ /* 0x0007e40008040000 */
[----:B------:R3:W-:Y:S02]  /*0440*/  UTMACCTL.PF [UR4] ;  /* 0x00000000040079b9 */ /* 0x0007e40008040000 */
[----:B---3--:R-:W-:Y:S01]  /*0450*/  NOP ;  /* 0x0000000000007918 */ /* 0x008fe20000000000 */
.L_x_7:
[----:B------:R-:W-:Y:S05]  /*0460*/  BSYNC.RECONVERGENT B0 ;  /* 0x0000000000007941 */ /* 0x000fea0003800200 */
.L_x_6:
[----:B------:R-:W3:Y:S01]  /*0470*/  LDCU.64 UR4, c[0x0][0xc88] ;  /* 0x00019100ff0477ac */ /* 0x000ee20008000a00 */
[----:B------:R-:W-:Y:S02]  /*0480*/  UISETP.EQ.U32.AND UP1, UPT, UR12, URZ, UPT ;  /* 0x000000ff0c00728c */ /* 0x000fe4000bf22070 */
[----:B------:R-:W-:Y:S02]  /*0490*/  UPLOP3.LUT UP3, UPT, UPT, UPT, UPT, 0x80, 0x8 ;  /* 0x000000000008789c */ /* 0x000fe40003f6f070 */
[----:B---3--:R-:W-:-:S04]  /*04a0*/  UISETP.NE.U32.AND UP0, UPT, UR4, URZ, UPT ;  /* 0x000000ff0400728c */ /* 0x008fc8000bf05070 */
[----:B------:R-:W-:-:S04]  /*04b0*/  UISETP.NE.AND.EX UP0, UPT, UR5, URZ, UPT, UP0 ;  /* 0x000000ff0500728c */ /* 0x000fc8000bf05300 */
[----:B------:R-:W-:-:S04]  /*04c0*/  UISETP.EQ.OR.EX UP2, UPT, UR13, URZ, !UP0, UP1 ;  /* 0x000000ff0d00728c */ /* 0x000fc8000c742710 */
[----:B------:R-:W-:-:S06]  /*04d0*/  UP2UR UR4, UPR, URZ, 0x4 ;  /* 0x00000004ff047883 */ /* 0x000fcc0008000000 */
[----:B------:R-:W-:Y:S01]  /*04e0*/  MOV R83, UR4 ;  /* 0x0000000400537c02 */ /* 0x000fe20008000f00 */
[----:B------:R-:W-:Y:S06]  /*04f0*/  BRA.U !UP2, `(.L_x_8) ;  /* 0x000000010a207547 */ /* 0x000fec000b800000 */
[----:B------:R-:W-:Y:S01]  /*0500*/  UISETP.NE.U32.AND UP1, UPT, UR12, URZ, UPT ;  /* 0x000000ff0c00728c */ /* 0x000fe2000bf25070 */
[----:B-----5:R-:W-:Y:S01]  /*0510*/  FSETP.NEU.AND P0, PT, R41, RZ, PT ;  /* 0x000000ff2900720b */ /* 0x020fe20003f0d000 */
[----:B------:R-:W-:Y:S02]  /*0520*/  USEL UR4, URZ, 0xffffffff, UP0 ;  /* 0xffffffffff047887 */ /* 0x000fe40008000000 */
[----:B------:R-:W-:-:S10]  /*0530*/  UISETP.NE.AND.EX UP1, UPT, UR13, URZ, UPT, UP1 ;  /* 0x000000ff0d00728c */ /* 0x000fd4000bf25310 */
[----:B------:R-:W-:Y:S01]  /*0540*/  VOTEU.ANY UP0, P0 ;  /* 0x0000000000ff7886 */ /* 0x000fe20000000100 */
[----:B------:R-:W-:-:S04]  /*0550*/  @!UP1 USEL UR4, URZ, 0xffffffff, UP0 ;  /* 0xffffffffff049887 */ /* 0x000fc80008000000 */
[----:B------:R-:W-:-:S04]  /*0560*/  ULOP3.LUT UR4, UR4, 0x1, URZ, 0xc0, !UPT ;  /* 0x0000000104047892 */ /* 0x000fc8000f8ec0ff */
[----:B------:R-:W-:-:S11]  /*0570*/  UISETP.NE.U32.AND UP3, UPT, UR4, 0x1, UPT ;  /* 0x000000010400788c */ /* 0x000fd6000bf65070 */
.L_x_8:
[----:B------:R-:W3:Y:S01]  /*0580*/  SHFL.IDX PT, R0, R81, RZ, 0x1f ;  /* 0x00001fff51007589 */ /* 0x000ee200000e0000 */
[----:B------:R-:W-:-:S04]  /*0590*/  UISETP.NE.AND UP0, UPT, UR21, 0x2, UPT ;  /* 0x000000021500788c */ /* 0x000fc8000bf05270 */
[----:B------:R-:W-:Y:S02]  /*05a0*/  UISETP.EQ.AND UP1, UPT, UR50, URZ, !UP0 ;  /* 0x000000ff3200728c */ /* 0x000fe4000c722270 */
[----:B------:R-:W-:-:S04]  /*05b0*/  USEL UR48, URZ, 0x1, UP0 ;  /* 0x00000001ff307887 */ /* 0x000fc80008000000 */
[----:B------:R-:W-:Y:S02]  /*05c0*/  PLOP3.LUT P4, PT, P1, PT, UP1, 0x80, 0x8 ;  /* 0x000000000008781c */ /* 0x000fe40000f8f018 */
[----:B---3--:R-:W-:-:S13]  /*05d0*/  ISETP.NE.AND P0, PT, R0, RZ, PT ;  /* 0x000000ff0000720c */ /* 0x008fda0003f05270 */
[----:B------:R-:W-:Y:S05]  /*05e0*/  @P0 BRA `(.L_x_9) ;  /* 0x0000000000a80947 */ /* 0x000fea0003800000 */
[----:B------:R-:W-:Y:S01]  /*05f0*/  ELECT P0, URZ, PT ;  /* 0x0000000000ff782f */ /* 0x000fe20003800000 */
[----:B------:R-:W-:-:S12]  /*0600*/  BSSY.RECONVERGENT B0, `(.L_x_9) ;  /* 0x0000028000007945 */ /* 0x000fd80003800200 */
[----:B------:R-:W-:Y:S05]  /*0610*/  @!P0 BRA `(.L_x_10) ;  /* 0x0000000000988947 */ /* 0x000fea0003800000 */
[----:B------:R-:W-:Y:S01]  /*0620*/  UMOV UR4, 0x400 ;  /* 0x0000040000047882 */ /* 0x000fe20000000000 */
[----:B------:R-:W-:Y:S01]  /*0630*/  UMOV UR8, 0x1 ;  /* 0x0000000100087882 */ /* 0x000fe20000000000 */
[----:B------:R-:W-:Y:S01]  /*0640*/  UMOV UR6, 0x2 ;  /* 0x0000000200067882 */ /* 0x000fe20000000000 */
[----:B------:R-:W-:Y:S02]  /*0650*/  ULEA UR4, UR57, UR4, 0x18 ;  /* 0x0000000439047291 */ /* 0x000fe4000f8ec0ff */
[----:B------:R-:W-:-:S04]  /*0660*/  UIADD3 UR8, UPT, UPT, -UR8, 0x100000, URZ ;  /* 0x0010000008087890 */ /* 0x000fc8000fffe1ff */
[----:B------:R-:W-:Y:S02]  /*0670*/  USHF.L.U32 UR9, UR8, 0xb, URZ ;  /* 0x0000000b08097899 */ /* 0x000fe400080006ff */
[----:B------:R-:W-:Y:S02]  /*0680*/  USHF.L.U32 UR8, UR8, 0x1, URZ ;  /* 0x0000000108087899 */ /* 0x000fe400080006ff */
[----:B------:R-:W-:-:S04]  /*0690*/  UIADD3 UR6, UPT, UPT, -UR6, 0x100000, URZ ;  /* 0x0010000006067890 */ /* 0x000fc8000fffe1ff */
[----:B------:R-:W-:Y:S02]  /*06a0*/  USHF.L.U32 UR7, UR6, 0xb, URZ ;  /* 0x0000000b06077899 */ /* 0x000fe400080006ff */
[----:B------:R-:W-:Y:S01]  /*06b0*/  USHF.L.U32 UR6, UR6, 0x1, URZ ;  /* 0x0000000106067899 */ /* 0x000fe200080006ff */
[----:B------:R-:W3:Y:S03]  /*06c0*/  FENCE.VIEW.ASYNC.S ;  /* 0x00000000000073c6 */ /* 0x000ee60000000000 */
[----:B---3--:R3:W4:Y:S08]  /*06d0*/  SYNCS.EXCH.64 URZ, [UR4], UR8 ;  /* 0x0000000804ff75b2 */ /* 0x0087300008000100 */
[----:B------:R3:W1:Y:S01]  /*06e0*/  SYNCS.EXCH.64 URZ, [UR4+0x68], UR6 ;  /* 0x0000680604ff75b2 */ /* 0x0006620008000100 */
        /* <DEDUP_REMOVED lines=23> */
[----:B------:R3:W1:Y:S02]  /*0860*/  SYNCS.EXCH.64 URZ, [UR4+0xc8], UR6 ;  /* 0x0000c80604ff75b2 */ /* 0x0006640008000100 */
[----:B---34-:R-:W-:Y:S01]  /*0870*/  NOP ;  /* 0x0000000000007918 */ /* 0x018fe20000000000 */
.L_x_10:
[----:B------:R-:W-:Y:S05]  /*0880*/  BSYNC.RECONVERGENT B0 ;  /* 0x0000000000007941 */ /* 0x000fea0003800200 */
.L_x_9:
[----:B------:R-:W3:Y:S01]  /*0890*/  SHFL.IDX PT, R0, R81, RZ, 0x1f ;  /* 0x00001fff51007589 */ /* 0x000ee200000e0000 */
[----:B------:R-:W-:Y:S01]  /*08a0*/  NOP ;  /* 0x0000000000007918 */ /* 0x000fe20000000000 */
[----:B---3--:R-:W-:-:S13]  /*08b0*/  ISETP.NE.AND P0, PT, R0, 0x1, PT ;  /* 0x000000010000780c */ /* 0x008fda0003f05270 */
[----:B------:R-:W-:Y:S05]  /*08c0*/  @P0 BRA `(.L_x_11) ;  /* 0x0000000000540947 */ /* 0x000fea0003800000 */
        /* <DEDUP_REMOVED lines=10> */
[----:B------:R-:W-:Y:S01]  /*0970*/  ELECT P0, URZ, PT ;  /* 0x0000000000ff782f */ /* 0x000fe20003800000 */
[----:B------:R-:W3:Y:S02]  /*0980*/  FENCE.VIEW.ASYNC.S ;  /* 0x00000000000073c6 */ /* 0x000ee40000000000 */
[----:B---3--:R3:W4:Y:S08]  /*0990*/  SYNCS.EXCH.64 URZ, [UR4+0xd0], UR8 ;  /* 0x0000d00804ff75b2 */ /* 0x0087300008000100 */
[----:B------:R3:W1:Y:S01]  /*09a0*/  SYNCS.EXCH.64 URZ, [UR4+0xf0], UR6 ;  /* 0x0000f00604ff75b2 */ /* 0x0006620008000100 */
[----:B------:R3:W1:Y:S01]  /*09b0*/  SYNCS.EXCH.64 URZ, [UR4+0xd8], UR8 ;  /* 0x0000d80804ff75b2 */ /* 0x0006620008000100 */
[----:B------:R3:W1:Y:S01]  /*09c0*/  SYNCS.EXCH.64 URZ, [UR4+0xf8], UR6 ;  /* 0x0000f80604ff75b2 */ /* 0x0006620008000100 */
[----:B------:R3:W1:Y:S01]  /*09d0*/  SYNCS.EXCH.64 URZ, [UR4+0xe0], UR8 ;  /* 0x0000e00804ff75b2 */ /* 0x0006620008000100 */
[----:B------:R3:W1:Y:S01]  /*09e0*/  SYNCS.EXCH.64 URZ, [UR4+0x100], UR6 ;  /* 0x0001000604ff75b2 */ /* 0x0006620008000100 */
[----:B------:R3:W1:Y:S01]  /*09f0*/  SYNCS.EXCH.64 URZ, [UR4+0xe8], UR8 ;  /* 0x0000e80804ff75b2 */ /* 0x0006620008000100 */
[----:B------:R3:W1:Y:S01]  /*0a00*/  SYNCS.EXCH.64 URZ, [UR4+0x108], UR6 ;  /* 0x0001080604ff75b2 */ /* 0x0006620008000100 */
[----:B------:R-:W-:Y:S01]  /*0a10*/  NOP ;  /* 0x0000000000007918 */ /* 0x000fe20000000000 */
.L_x_11:
[----:B------:R-:W2:Y:S01]  /*0a20*/  SHFL.IDX PT, R0, R81, RZ, 0x1f ;  /* 0x00001fff51007589 */ /* 0x000ea200000e0000 */
[----:B------:R-:W-:Y:S01]  /*0a30*/  NOP ;  /* 0x0000000000007918 */ /* 0x000fe20000000000 */
[----:B--2---:R-:W-:-:S13]  /*0a40*/  ISETP.NE.AND P0, PT, R0, 0x3, PT ;  /* 0x000000030000780c */ /* 0x004fda0003f05270 */
[----:B------:R-:W-:Y:S05]  /*0a50*/  @P0 BRA `(.L_x_12) ;  /* 0x00000000002c0947 */ /* 0x000fea0003800000 */
[----:B---3--:R-:W-:Y:S01]  /*0a60*/  UMOV UR6, 0x400 ;  /* 0x0000040000067882 */ /* 0x008fe20000000000 */
[----:B------:R-:W-:Y:S01]  /*0a70*/  UMOV UR4, 0x20 ;  /* 0x0000002000047882 */ /* 0x000fe20000000000 */
[----:B------:R-:W-:Y:S02]  /*0a80*/  ULEA UR6, UR57, UR6, 0x18 ;  /* 0x0000000639067291 */ /* 0x000fe4000f8ec0ff */
[----:B------:R-:W-:-:S04]  /*0a90*/  UIADD3 UR4, UPT, UPT, -UR4, 0x100000, URZ ;  /* 0x0010000004047890 */ /* 0x000fc8000fffe1ff */
[----:B------:R-:W-:Y:S02]  /*0aa0*/  USHF.L.U32 UR5, UR4, 0xb, URZ ;  /* 0x0000000b04057899 */ /* 0x000fe400080006ff */
[----:B------:R-:W-:Y:S01]  /*0ab0*/  USHF.L.U32 UR4, UR4, 0x1, URZ ;  /* 0x0000000104047899 */ /* 0x000fe200080006ff */
[----:B------:R-:W-:Y:S01]  /*0ac0*/  ELECT P0, URZ, PT ;  /* 0x0000000000ff782f */ /* 0x000fe20003800000 */
[----:B------:R-:W2:Y:S10]  /*0ad0*/  FENCE.VIEW.ASYNC.S ;  /* 0x00000000000073c6 */ /* 0x000eb40000000000 */
[----:B--2---:R2:W3:Y:S01]  /*0ae0*/  SYNCS.EXCH.64 URZ, [UR6+0x110], UR4 ;  /* 0x0001100406ff75b2 */ /* 0x0044e20008000100 */
[----:B------:R2:W1:Y:S01]  /*0af0*/  SYNCS.EXCH.64 URZ, [UR6+0x118], UR4 ;  /* 0x0001180406ff75b2 */ /* 0x0004620008000100 */
[----:B------:R-:W-:Y:S01]  /*0b00*/  NOP ;  /* 0x0000000000007918 */ /* 0x000fe20000000000 */
.L_x_12:
[----:B------:R-:W4:Y:S01]  /*0b10*/  SHFL.IDX PT, R0, R81, RZ, 0x1f ;  /* 0x00001fff51007589 */ /* 0x000f2200000e0000 */
[----:B------:R-:W-:Y:S01]  /*0b20*/  NOP ;  /* 0x0000000000007918 */ /* 0x000fe20000000000 */
[----:B----4-:R-:W-:-:S13]  /*0b30*/  ISETP.NE.AND P0, PT, R0, 0x4, PT ;  /* 0x000000040000780c */ /* 0x010fda0003f05270 */
[----:B------:R-:W-:Y:S05]  /*0b40*/  @P0 BRA `(.L_x_13) ;  /* 0x0000000000480947 */ /* 0x000fea0003800000 */
[----:B--23--:R-:W-:Y:S01]  /*0b50*/  UMOV UR4, 0x3a0 ;  /* 0x000003a000047882 */ /* 0x00cfe20000000000 */
[----:B------:R-:W-:Y:S01]  /*0b60*/  UMOV UR6, 0x400 ;  /* 0x0000040000067882 */ /* 0x000fe20000000000 */
[----:B------:R-:W-:Y:S01]  /*0b70*/  USEL UR4, UR4, 0x320, UP3 ;  /* 0x0000032004047887 */ /* 0x000fe20009800000 */
        /* <DEDUP_REMOVED lines=9> */
[----:B------:R-:W2:Y:S02]  /*0c10*/  FENCE.VIEW.ASYNC.S ;  /* 0x00000000000073c6 */ /* 0x000ea40000000000 */
[----:B--2---:R4:W2:Y:S08]  /*0c20*/  SYNCS.EXCH.64 URZ, [UR6+0x120], UR8 ;  /* 0x0001200806ff75b2 */ /* 0x0048b00008000100 */
[----:B------:R4:W3:Y:S01]  /*0c30*/  SYNCS.EXCH.64 URZ, [UR6+0x130], UR4 ;  /* 0x0001300406ff75b2 */ /* 0x0008e20008000100 */
[----:B------:R4:W1:Y:S01]  /*0c40*/  SYNCS.EXCH.64 URZ, [UR6+0x128], UR8 ;  /* 0x0001280806ff75b2 */ /* 0x0008620008000100 */
[----:B------:R4:W1:Y:S02]  /*0c50*/  SYNCS.EXCH.64 URZ, [UR6+0x138], UR4 ;  /* 0x0001380406ff75b2 */ /* 0x0008640008000100 */
[----:B----4-:R-:W-:Y:S01]  /*0c60*/  NOP ;  /* 0x0000000000007918 */ /* 0x010fe20000000000 */
.L_x_13:
[----:B------:R-:W4:Y:S01]  /*0c70*/  SHFL.IDX PT, R0, R81, RZ, 0x1f ;  /* 0x00001fff51007589 */ /* 0x000f2200000e0000 */
[----:B------:R-:W-:Y:S01]  /*0c80*/  NOP ;  /* 0x0000000000007918 */ /* 0x000fe20000000000 */
[----:B----4-:R-:W-:-:S13]  /*0c90*/  ISETP.NE.AND P0, PT, R0, 0x5, PT ;  /* 0x000000050000780c */ /* 0x010fda0003f05270 */
[----:B------:R-:W-:Y:S05]  /*0ca0*/  @P0 BRA `(.L_x_14) ;  /* 0x0000000000440947 */ /* 0x000fea0003800000 */
[----:B--23--:R-:W-:Y:S01]  /*0cb0*/  UMOV UR4, 0x400 ;  /* 0x0000040000047882 */ /* 0x00cfe20000000000 */
        /* <DEDUP_REMOVED lines=16> */
.L_x_14:
[----:B------:R-:W4:Y:S01]  /*0dc0*/  SHFL.IDX PT, R0, R81, RZ, 0x1f ;  /* 0x00001fff51007589 */ /* 0x000f2200000e0000 */
[----:B------:R-:W-:Y:S01]  /*0dd0*/  ISETP.NE.OR P1, PT, RZ, UR21, !P1 ;  /* 0x00000015ff007c0c */ /* 0x000fe2000cf25670 */
[----:B------:R-:W-:Y:S01]  /*0de0*/  NOP ;  /* 0x0000000000007918 */ /* 0x000fe20000000000 */
[----:B----4-:R-:W-:-:S13]  /*0df0*/  ISETP.NE.AND P0, PT, R0, 0x3, PT ;  /* 0x000000030000780c */ /* 0x010fda0003f05270 */
[----:B------:R-:W-:Y:S05]  /*0e00*/  @P0 BRA `(.L_x_15) ;  /* 0x0000000000340947 */ /* 0x000fea0003800000 */
[----:B--23--:R-:W-:Y:S01]  /*0e10*/  UMOV UR4, 0x400 ;  /* 0x0000040000047882 */ /* 0x00cfe20000000000 */
[----:B------:R-:W-:Y:S01]  /*0e20*/  UMOV UR6, 0x20 ;  /* 0x0000002000067882 */ /* 0x000fe20000000000 */
[----:B------:R-:W-:Y:S02]  /*0e30*/  ULEA UR4, UR57, UR4, 0x18 ;  /* 0x0000000439047291 */ /* 0x000fe4000f8ec0ff */
[----:B------:R-:W-:-:S04]  /*0e40*/  UIADD3 UR6, UPT, UPT, -UR6, 0x100000, URZ ;  /* 0x0010000006067890 */ /* 0x000fc8000fffe1ff */
[----:B------:R-:W-:Y:S02]  /*0e50*/  USHF.L.U32 UR7, UR6, 0xb, URZ ;  /* 0x0000000b06077899 */ /* 0x000fe400080006ff */
[----:B------:R-:W-:Y:S01]  /*0e60*/  USHF.L.U32 UR6, UR6, 0x1, URZ ;  /* 0x0000000106067899 */ /* 0x000fe200080006ff */
[----:B------:R-:W-:Y:S01]  /*0e70*/  ELECT P0, URZ, PT ;  /* 0x0000000000ff782f */ /* 0x000fe20003800000 */
[----:B------:R-:W2:Y:S10]  /*0e80*/  FENCE.VIEW.ASYNC.S ;  /* 0x00000000000073c6 */ /* 0x000eb40000000000 */
[----:B--2---:R4:W2:Y:S01]  /*0e90*/  SYNCS.EXCH.64 URZ, [UR4+0x160], UR6 ;  /* 0x0001600604ff75b2 */ /* 0x0048a20008000100 */
[----:B------:R4:W3:Y:S01]  /*0ea0*/  SYNCS.EXCH.64 URZ, [UR4+0x170], UR6 ;  /* 0x0001700604ff75b2 */ /* 0x0008e20008000100 */
[----:B------:R4:W1:Y:S01]  /*0eb0*/  SYNCS.EXCH.64 URZ, [UR4+0x168], UR6 ;  /* 0x0001680604ff75b2 */ /* 0x0008620008000100 */
[----:B------:R4:W1:Y:S02]  /*0ec0*/  SYNCS.EXCH.64 URZ, [UR4+0x178], UR6 ;  /* 0x0001780604ff75b2 */ /* 0x0008640008000100 */
[----:B----4-:R-:W-:Y:S01]  /*0ed0*/  NOP ;  /* 0x0000000000007918 */ /* 0x010fe20000000000 */
.L_x_15:
[----:B------:R-:W-:Y:S01]  /*0ee0*/  VOTEU.ALL UP0, P1 ;  /* 0x0000000000ff7886 */ /* 0x000fe20000800000 */
[----:B--23--:R-:W-:Y:S01]  /*0ef0*/  UMOV UR4, 0x20 ;  /* 0x0000002000047882 */ /* 0x00cfe20000000000 */
[----:B------:R-:W2:Y:S01]  /*0f00*/  LDCU UR7, c[0x0][0x36c] ;  /* 0x00006d80ff0777ac */ /* 0x000ea20008000800 */
[----:B------:R-:W-:Y:S01]  /*0f10*/  NOP ;  /* 0x0000000000007918 */ /* 0x000fe20000000000 */
[----:B------:R-:W-:Y:S01]  /*0f20*/  LOP3.LUT R0, R94, 0x1f, RZ, 0xc0, !PT ;  /* 0x0000001f5e007812 */ /* 0x000fe200078ec0ff */
[----:B------:R-:W-:Y:S01]  /*0f30*/  @!UP0 UMOV UR6, 0x400 ;  /* 0x0000040000068882 */ /* 0x000fe20000000000 */
[----:B------:R-:W-:-:S04]  /*0f40*/  @!UP0 UIADD3 UR4, UPT, UPT, -UR4, 0x100000, URZ ;  /* 0x0010000004048890 */ /* 0x000fc8000fffe1ff */
[----:B------:R-:W-:Y:S02]  /*0f50*/  @!UP0 USHF.L.U32 UR5, UR4, 0xb, URZ ;  /* 0x0000000b04058899 */ /* 0x000fe400080006ff */
[----:B------:R-:W-:Y:S02]  /*0f60*/  @!UP0 USHF.L.U32 UR4, UR4, 0x1, URZ ;  /* 0x0000000104048899 */ /* 0x000fe400080006ff */
[----:B------:R-:W-:Y:S01]  /*0f70*/  @!UP0 ULEA UR6, UR57, UR6, 0x18 ;  /* 0x0000000639068291 */ /* 0x000fe2000f8ec0ff */
[----:B------:R-:W-:Y:S01]  /*0f80*/  VOTEU.ALL UP0, P1 ;  /* 0x0000000000ff7886 */ /* 0x000fe20000800000 */
[----:B------:R-:W-:Y:S02]  /*0f90*/  UISETP.NE.AND UP4, UPT, UR21, URZ, UPT ;  /* 0x000000ff1500728c */ /* 0x000fe4000bf85270 */
[----:B--2---:R-:W-:Y:S01]  /*0fa0*/  UISETP.EQ.U32.AND UP5, UPT, UR7, 0x1, UPT ;  /* 0x000000010700788c */ /* 0x004fe2000bfa2070 */
[----:B------:R-:W2:Y:S07]  /*0fb0*/  FENCE.VIEW.ASYNC.S ;  /* 0x00000000000073c6 */ /* 0x000eae0000000000 */
[----:B--2---:R2:W3:Y:S01]  /*0fc0*/  @!UP0 SYNCS.EXCH.64 URZ, [UR6+0x180], UR4 ;  /* 0x0001800406ff85b2 */ /* 0x0044e20008000100 */
[----:B------:R-:W-:Y:S05]  /*0fd0*/  BRA.U !UP5, `(.L_x_16) ;  /* 0x000000010d087547 */ /* 0x000fea000b800000 */
[----:B-1-3--:R-:W-:Y:S01]  /*0fe0*/  UCGABAR_ARV ;  /* 0x00000000000079c7 */ /* 0x00afe20008000000 */
[----:B------:R-:W-:Y:S05]  /*0ff0*/  BRA `(.L_x_17) ;  /* 0x0000000000047947 */ /* 0x000fea0003800000 */
.L_x_16:
[----:B-1-3--:R-:W-:Y:S01]  /*1000*/  NOP ;  /* 0x0000000000007918 */ /* 0x00afe20000000000 */
.L_x_17:
[----:B------:R-:W1:Y:S01]  /*1010*/  S2UR UR66, SR_CTAID.X ;  /* 0x00000000004279c3 */ /* 0x000e620000002500 */
[----:B------:R-:W-:-:S05]  /*1020*/  CS2R.32 R82, SR_CgaSize ;  /* 0x0000000000527805 */ /* 0x000fca0000008a00 */
[----:B------:R-:W-:-:S05]  /*1030*/  IMAD R82, R82, -0xa0, RZ ;  /* 0xffffff6052527824 */ /* 0x000fca00078e02ff */
[----:B--2---:R-:W-:-:S14]  /*1040*/  R2UR UR5, R82 ;  /* 0x00000000520572ca */ /* 0x004fdc00000e0000 */
[----:B------:R-:W2:Y:S01]  /*1050*/  LDCU UR5, c[0x0][UR5+0x2b0] ;  /* 0x00005600050577ac */ /* 0x000ea20008000800 */
[----:B------:R-:W-:-:S05]  /*1060*/  CS2R.32 R82, SR_CgaSize ;  /* 0x0000000000527805 */ /* 0x000fca0000008a00 */
[----:B------:R-:W-:-:S05]  /*1070*/  IMAD R82, R82, -0xa0, RZ ;  /* 0xffffff6052527824 */ /* 0x000fca00078e02ff */
[----:B------:R-:W-:-:S14]  /*1080*/  R2UR UR4, R82 ;  /* 0x00000000520472ca */ /* 0x000fdc00000e0000 */
[----:B------:R-:W3:Y:S01]  /*1090*/  LDCU UR4, c[0x0][UR4+0x2b4] ;  /* 0x00005680040477ac */ /* 0x000ee20008000800 */
[----:B------:R-:W4:Y:S01]  /*10a0*/  S2UR UR7, SR_CTAID.Y ;  /* 0x00000000000779c3 */ /* 0x000f220000002600 */
[----:B------:R-:W-:-:S05]  /*10b0*/  CS2R.32 R82, SR_CgaSize ;  /* 0x0000000000527805 */ /* 0x000fca0000008a00 */
[----:B------:R-:W-:-:S05]  /*10c0*/  IMAD R82, R82, -0xa0, RZ ;  /* 0xffffff6052527824 */ /* 0x000fca00078e02ff */
[----:B------:R-:W-:-:S14]  /*10d0*/  R2UR UR8, R82 ;  /* 0x00000000520872ca */ /* 0x000fdc00000e0000 */
[----:B------:R-:W3:Y:S01]  /*10e0*/  LDCU UR8, c[0x0][UR8+0x2a0] ;  /* 0x00005400080877ac */ /* 0x000ee20008000800 */
[----:B------:R-:W3:Y:S01]  /*10f0*/  LDCU UR26, c[0x0][0xf24] ;  /* 0x0001e480ff1a77ac */ /* 0x000ee20008000800 */
[----:B------:R-:W1:Y:S01]  /*1100*/  S2UR UR36, SR_CTAID.Z ;  /* 0x00000000002479c3 */ /* 0x000e620000002700 */
[----:B------:R-:W-:-:S05]  /*1110*/  CS2R.32 R82, SR_CgaSize ;  /* 0x0000000000527805 */ /* 0x000fca0000008a00 */
[----:B------:R-:W-:-:S05]  /*1120*/  IMAD R82, R82, -0xa0, RZ ;  /* 0xffffff6052527824 */ /* 0x000fca00078e02ff */
[----:B------:R-:W-:-:S14]  /*1130*/  R2UR UR63, R82 ;  /* 0x00000000523f72ca */ /* 0x000fdc00000e0000 */
[----:B------:R-:W3:Y:S01]  /*1140*/  LDCU UR63, c[0x0][UR63+0x2a4] ;  /* 0x000054803f3f77ac */ /* 0x000ee20008000800 */
[----:B------:R-:W-:Y:S02]  /*1150*/  UISETP.GT.U32.AND UP0, UPT, UR50, 0xffff, UPT ;  /* 0x0000ffff3200788c */ /* 0x000fe4000bf04070 */
[----:B------:R-:W-:Y:S01]  /*1160*/  USHF.R.U32.HI UR52, URZ, 0x1, UR57 ;  /* 0x00000001ff347899 */ /* 0x000fe20008011639 */
[----:B-1----:R-:W-:Y:S01]  /*1170*/  I2FP.F32.U32 R3, UR66 ;  /* 0x0000004200037c45 */ /* 0x002fe20008201000 */
[----:B------:R-:W-:Y:S02]  /*1180*/  USEL UR37, UR50, 0xffff, !UP0 ;  /* 0x0000ffff32257887 */ /* 0x000fe4000c000000 */
[----:B------:R-:W-:Y:S02]  /*1190*/  USHF.L.U32 UR46, UR57, 0xb, URZ ;  /* 0x0000000b392e7899 */ /* 0x000fe400080006ff */
[----:B--2---:R-:W-:Y:S01]  /*11a0*/  FMUL R3, R3, UR5 ;  /* 0x0000000503037c20 */ /* 0x004fe20008400000 */
[----:B------:R-:W-:Y:S01]  /*11b0*/  USHF.L.U32 UR49, UR57, 0x8, URZ ;  /* 0x0000000839317899 */ /* 0x000fe200080006ff */
[----:B----4-:R-:W-:Y:S01]  /*11c0*/  I2FP.F32.U32 R2, UR7 ;  /* 0x0000000700027c45 */ /* 0x010fe20008201000 */
[----:B------:R-:W-:-:S03]  /*11d0*/  USHF.L.U32 UR47, UR57, 0x9, URZ ;  /* 0x00000009392f7899 */ /* 0x000fc600080006ff */
[----:B------:R-:W1:Y:S01]  /*11e0*/  F2I.U32.TRUNC.NTZ R3, R3 ;  /* 0x0000000300037305 */ /* 0x000e62000020f000 */
[----:B------:R-:W-:Y:S01]  /*11f0*/  UMOV UR30, 0x5 ;  /* 0x00000005001e7882 */ /* 0x000fe20000000000 */
[----:B---3--:R-:W-:Y:S01]  /*1200*/  FMUL R2, R2, UR4 ;  /* 0x0000000402027c20 */ /* 0x008fe20008400000 */
[----:B------:R-:W-:Y:S01]  /*1210*/  ULOP3.LUT UR4, UR57, 0x2, URZ, 0xc0, !UPT ;  /* 0x0000000239047892 */ /* 0x000fe2000f8ec0ff */
[----:B------:R-:W-:Y:S01]  /*1220*/  UMOV UR29, 0x3 ;  /* 0x00000003001d7882 */ /* 0x000fe20000000000 */
[----:B------:R-:W2:Y:S03]  /*1230*/  LDCU UR42, c[0x0][0xf24] ;  /* 0x0001e480ff2a77ac */ /* 0x000ea60008000800 */
[----:B------:R-:W3:Y:S01]  /*1240*/  F2I.U32.TRUNC.NTZ R2, R2 ;  /* 0x0000000200027305 */ /* 0x000ee2000020f000 */
[----:B------:R-:W-:Y:S01]  /*1250*/  UISETP.GT.U32.AND UP0, UPT, UR4, 0xffff, UPT ;  /* 0x0000ffff0400788c */ /* 0x000fe2000bf04070 */
[----:B------:R-:W4:Y:S01]  /*1260*/  LDCU UR28, c[0x0][0xf30] ;  /* 0x0001e600ff1c77ac */ /* 0x000f220008000800 */
[----:B-1----:R-:W-:-:S02]  /*1270*/  R2UR UR5, R3 ;  /* 0x00000000030572ca */ /* 0x002fc400000e0000 */
[----:B------:R-:W-:Y:S01]  /*1280*/  USEL UR43, UR4, 0xffff, !UP0 ;  /* 0x0000ffff042b7887 */ /* 0x000fe2000c000000 */
[----:B------:R-:W-:Y:S01]  /*1290*/  PRMT R3, RZ, 0x7610, R3 ;  /* 0x00007610ff037816 */ /* 0x000fe20000000003 */
[----:B------:R-:W-:Y:S01]  /*12a0*/  UMOV UR20, UR66 ;  /* 0x0000004200147c82 */ /* 0x000fe20008000000 */
[----:B------:R-:W-:Y:S01]  /*12b0*/  UISETP.GE.AND UP2, UPT, UR26, 0x1, UPT ;  /* 0x000000011a00788c */ /* 0x000fe2000bf46270 */
[----:B------:R-:W-:Y:S01]  /*12c0*/  UMOV UR12, UR7 ;  /* 0x00000007000c7c82 */ /* 0x000fe20008000000 */
[----:B---3--:R-:W-:Y:S02]  /*12d0*/  R2UR UR6, R2 ;  /* 0x00000000020672ca */ /* 0x008fe400000e0000 */
[----:B------:R-:W-:-:S04]  /*12e0*/  PRMT R2, RZ, 0x7610, R2 ;  /* 0x00007610ff027816 */ /* 0x000fc80000000002 */
[----:B------:R-:W-:-:S04]  /*12f0*/  UIADD3 UR5, UPT, UPT, -UR5, URZ, URZ ;  /* 0x000000ff05057290 */ /* 0x000fc8000fffe1ff */
[----:B------:R-:W-:-:S03]  /*1300*/  UIMAD UR5, UR8, UR5, UR66 ;  /* 0x00000005080572a4 */ /* 0x000fc6000f8e0242 */
[----:B------:R-:W-:-:S03]  /*1310*/  UIADD3 UR4, UPT, UPT, -UR6, URZ, URZ ;  /* 0x000000ff06047290 */ /* 0x000fc6000fffe1ff */
[----:B------:R-:W-:Y:S01]  /*1320*/  IMAD.U32 R82, RZ, RZ, UR5 ;  /* 0x00000005ff527e24 */ /* 0x000fe2000f8e00ff */
[----:B------:R-:W-:Y:S01]  /*1330*/  UIMAD UR63, UR63, UR4, UR7 ;  /* 0x000000043f3f72a4 */ /* 0x000fe2000f8e0207 */
[----:B--2-4-:R-:W-:Y:S11]  /*1340*/  BRA.U UP4, `(.L_x_18) ;  /* 0x00000001043c7547 */ /* 0x014ff6000b800000 */
[----:B------:R-:W-:-:S13]  /*1350*/  R2UR UR4, R82 ;  /* 0x00000000520472ca */ /* 0x000fda00000e0000 */
[----:B------:R-:W-:Y:S02]  /*1360*/  UISETP.GT.U32.AND UP0, UPT, UR4, 0x1, UPT ;  /* 0x000000010400788c */ /* 0x000fe4000bf04070 */
[----:B------:R-:W-:Y:S02]  /*1370*/  ULOP3.LUT UR4, UR4, 0xfffffffe, URZ, 0xc0, !UPT ;  /* 0xfffffffe04047892 */ /* 0x000fe4000f8ec0ff */
[----:B------:R-:W-:Y:S02]  /*1380*/  UISETP.NE.AND UP1, UPT, UR63, URZ, UP0 ;  /* 0x000000ff3f00728c */ /* 0x000fe40008725270 */
[----:B------:R-:W-:Y:S02]  /*1390*/  UISETP.NE.AND UP0, UPT, UR63, 0x1, UP0 ;  /* 0x000000013f00788c */ /* 0x000fe40008705270 */
[----:B------:R-:W-:Y:S02]  /*13a0*/  USEL UR7, URZ, 0x1, UP1 ;  /* 0x00000001ff077887 */ /* 0x000fe40008800000 */
[----:B------:R-:W-:-:S02]  /*13b0*/  USEL UR6, URZ, 0x4, UP0 ;  /* 0x00000004ff067887 */ /* 0x000fc40008000000 */
[----:B------:R-:W-:Y:S02]  /*13c0*/  USEL UR5, URZ, 0x2, UP1 ;  /* 0x00000002ff057887 */ /* 0x000fe40008800000 */
[----:B------:R-:W-:Y:S02]  /*13d0*/  ULEA UR4, UR63, UR4, 0x1 ;  /* 0x000000043f047291 */ /* 0x000fe4000f8e08ff */
[----:B------:R-:W-:Y:S02]  /*13e0*/  USEL UR8, URZ, 0x8, UP0 ;  /* 0x00000008ff087887 */ /* 0x000fe40008000000 */
[----:B------:R-:W-:Y:S02]  /*13f0*/  UIADD3 UR5, UPT, UPT, UR5, UR6, UR7 ;  /* 0x0000000605057290 */ /* 0x000fe4000fffe007 */
[----:B------:R-:W-:Y:S02]  /*1400*/  USHF.L.U32 UR4, UR29, UR4, URZ ;  /* 0x000000041d047299 */ /* 0x000fe400080006ff */
[----:B------:R-:W-:-:S04]  /*1410*/  UIADD3 UR5, UPT, UPT, UR5, UR8, URZ ;  /* 0x0000000805057290 */ /* 0x000fc8000fffe0ff */
[----:B------:R-:W-:Y:S02]  /*1420*/  IMAD.U32 R2, RZ, RZ, UR4 ;  /* 0x00000004ff027e24 */ /* 0x000fe4000f8e00ff */
[----:B------:R-:W-:Y:S02]  /*1430*/  MOV R3, UR5 ;  /* 0x0000000500037c02 */ /* 0x000fe40008000f00 */
.L_x_18:
[----:B------:R-:W-:Y:S05]  /*1440*/  BRA.U !UP2, `(.L_x_19) ;  /* 0x000000010ad47547 */ /* 0x000fea000b800000 */
[----:B------:R-:W1:Y:S01]  /*1450*/  LDCU.128 UR16, c[0x0][0xf10] ;  /* 0x0001e200ff1077ac */ /* 0x000e620008000c00 */
[----:B------:R-:W2:Y:S01]  /*1460*/  LDCU UR6, c[0x0][0x370] ;  /* 0x00006e00ff0677ac */ /* 0x000ea20008000800 */
[----:B------:R-:W3:Y:S01]  /*1470*/  LDCU UR5, c[0x0][0x374] ;  /* 0x00006e80ff0577ac */ /* 0x000ee20008000800 */
[----:B------:R-:W4:Y:S01]  /*1480*/  LDCU UR27, c[0x0][0xf0c] ;  /* 0x0001e180ff1b77ac */ /* 0x000f220008000800 */
[----:B------:R-:W4:Y:S01]  /*1490*/  LDCU UR4, c[0x0][0xf20] ;  /* 0x0001e400ff0477ac */ /* 0x000f220008000800 */
[----:B------:R-:W4:Y:S01]  /*14a0*/  LDCU.64 UR8, c[0x0][0xf28] ;  /* 0x0001e500ff0877ac */ /* 0x000f220008000a00 */
[----:B-1----:R-:W-:Y:S02]  /*14b0*/  UISETP.NE.AND UP0, UPT, UR18, 0x1, UPT ;  /* 0x000000011200788c */ /* 0x002fe4000bf05270 */
[----:B---3--:R-:W-:Y:S02]  /*14c0*/  UIMAD.WIDE.U32 UR10, UR5, UR19, URZ ;  /* 0x00000013050a72a5 */ /* 0x008fe4000f8e00ff */
[----:B--2---:R-:W-:-:S02]  /*14d0*/  UIMAD.WIDE.U32 UR22, UR6, UR16, URZ ;  /* 0x00000010061672a5 */ /* 0x004fc4000f8e00ff */
[----:B----4-:R-:W-:Y:S02]  /*14e0*/  UISETP.NE.AND UP1, UPT, UR27, 0x1, UPT ;  /* 0x000000011b00788c */ /* 0x010fe4000bf25270 */
[----:B------:R-:W-:Y:S01]  /*14f0*/  UISETP.NE.AND UP2, UPT, UR26, 0x1, UPT ;  /* 0x000000011a00788c */ /* 0x000fe2000bf45270 */
[----:B------:R-:W-:Y:S02]  /*1500*/  UMOV UR10, UR11 ;  /* 0x0000000b000a7c82 */ /* 0x000fe40008000000 */
[----:B------:R-:W-:Y:S01]  /*1510*/  UMOV UR22, UR23 ;  /* 0x0000001700167c82 */ /* 0x000fe20008000000 */
[----:B------:R-:W-:Y:S02]  /*1520*/  @UP0 USHF.R.U32.HI UR5, URZ, UR4, UR10 ;  /* 0x00000004ff050299 */ /* 0x000fe4000801160a */
[----:B------:R-:W-:Y:S02]  /*1530*/  UIMAD.WIDE.U32 UR24, UR12, UR19, URZ ;  /* 0x000000130c1872a5 */ /* 0x000fe4000f8e00ff */
[----:B------:R-:W-:-:S02]  /*1540*/  UIMAD.WIDE.U32 UR10, UR5, UR8, URZ ;  /* 0x00000008050a72a5 */ /* 0x000fc4000f8e00ff */
[----:B------:R-:W-:Y:S02]  /*1550*/  @UP1 USHF.R.U32.HI UR6, URZ, UR17, UR22 ;  /* 0x00000011ff061299 */ /* 0x000fe40008011616 */
[----:B------:R-:W-:Y:S02]  /*1560*/  UIMAD.WIDE.U32 UR14, UR20, UR16, URZ ;  /* 0x00000010140e72a5 */ /* 0x000fe4000f8e00ff */
[----:B------:R-:W-:Y:S01]  /*1570*/  UIMAD.WIDE.U32 UR22, UR6, UR8, URZ ;  /* 0x00000008061672a5 */ /* 0x000fe2000f8e00ff */
[----:B------:R-:W-:Y:S01]  /*1580*/  UMOV UR24, UR25 ;  /* 0x0000001900187c82 */ /* 0x000fe20008000000 */
[----:B------:R-:W-:Y:S01]  /*1590*/  UMOV UR10, UR11 ;  /* 0x0000000b000a7c82 */ /* 0x000fe20008000000 */
[----:B------:R-:W-:Y:S02]  /*15a0*/  USHF.R.U32.HI UR24, URZ, UR4, UR24 ;  /* 0x00000004ff187299 */ /* 0x000fe40008011618 */
[----:B------:R-:W-:Y:S02]  /*15b0*/  @UP2 USHF.R.U32.HI UR5, URZ, UR9, UR10 ;  /* 0x00000009ff052299 */ /* 0x000fe4000801160a */
[----:B------:R-:W-:Y:S01]  /*15c0*/  UMOV UR7, UR23 ;  /* 0x0000001700077c82 */ /* 0x000fe20008000000 */
[----:B------:R-:W-:Y:S01]  /*15d0*/  UMOV UR14, UR15 ;  /* 0x0000000f000e7c82 */ /* 0x000fe20008000000 */
[----:B------:R-:W-:-:S02]  /*15e0*/  @UP2 USHF.R.U32.HI UR6, URZ, UR9, UR7 ;  /* 0x00000009ff062299 */ /* 0x000fc40008011607 */
[----:B------:R-:W-:Y:S02]  /*15f0*/  USHF.R.U32.HI UR17, URZ, UR17, UR14 ;  /* 0x00000011ff117299 */ /* 0x000fe4000801160e */
[----:B------:R-:W-:Y:S02]  /*1600*/  USEL UR4, UR12, UR24, !UP0 ;  /* 0x000000180c047287 */ /* 0x000fe4000c000000 */
[----:B------:R-:W-:Y:S02]  /*1610*/  UIMAD UR7, UR5, UR26, URZ ;  /* 0x0000001a050772a4 */ /* 0x000fe4000f8e02ff */
[----:B------:R-:W-:Y:S02]  /*1620*/  USEL UR5, UR20, UR17, !UP1 ;  /* 0x0000001114057287 */ /* 0x000fe4000c800000 */
[----:B------:R-:W-:Y:S02]  /*1630*/  UIMAD UR13, UR6, UR26, URZ ;  /* 0x0000001a060d72a4 */ /* 0x000fe4000f8e02ff */
[----:B------:R-:W-:-:S02]  /*1640*/  UISETP.GE.AND UP0, UPT, UR4, UR7, UPT ;  /* 0x000000070400728c */ /* 0x000fc4000bf06270 */
[----:B------:R-:W-:Y:S02]  /*1650*/  UIMAD.WIDE.U32 UR10, UR4, UR8, URZ ;  /* 0x00000008040a72a5 */ /* 0x000fe4000f8e00ff */
[----:B------:R-:W-:Y:S02]  /*1660*/  UISETP.GE.OR UP0, UPT, UR5, UR13, UP0 ;  /* 0x0000000d0500728c */ /* 0x000fe40008706670 */
[----:B------:R-:W-:Y:S02]  /*1670*/  UIMAD.WIDE.U32 UR14, UR5, UR8, URZ ;  /* 0x00000008050e72a5 */ /* 0x000fe4000f8e00ff */
[----:B------:R-:W-:Y:S01]  /*1680*/  UIADD3 UR7, UPT, UPT, -UR4, URZ, URZ ;  /* 0x000000ff04077290 */ /* 0x000fe2000fffe1ff */
[----:B------:R-:W-:Y:S01]  /*1690*/  UMOV UR8, UR11 ;  /* 0x0000000b00087c82 */ /* 0x000fe20008000000 */
[----:B------:R-:W-:Y:S02]  /*16a0*/  UIADD3 UR10, UPT, UPT, -UR5, URZ, URZ ;  /* 0x000000ff050a7290 */ /* 0x000fe4000fffe1ff */
[----:B------:R-:W-:-:S02]  /*16b0*/  USHF.R.U32.HI UR8, URZ, UR9, UR8 ;  /* 0x00000009ff087299 */ /* 0x000fc40008011608 */
[----:B------:R-:W-:Y:S02]  /*16c0*/  UIMAD UR12, UR18, UR7, UR12 ;  /* 0x00000007120c72a4 */ /* 0x000fe4000f8e020c */
[----:B------:R-:W-:Y:S01]  /*16d0*/  USEL UR8, UR4, UR8, !UP2 ;  /* 0x0000000804087287 */ /* 0x000fe2000d000000 */
[----:B------:R-:W-:Y:S01]  /*16e0*/  @!UP0 UMOV UR7, UR15 ;  /* 0x0000000f00078c82 */ /* 0x000fe20008000000 */
[----:B------:R-:W-:Y:S02]  /*16f0*/  UIMAD UR20, UR27, UR10, UR20 ;  /* 0x0000000a1b1472a4 */ /* 0x000fe4000f8e0214 */
[----:B------:R-:W-:Y:S02]  /*1700*/  @!UP0 USHF.R.U32.HI UR7, URZ, UR9, UR7 ;  /* 0x00000009ff078299 */ /* 0x000fe40008011607 */
[----:B------:R-:W-:Y:S02]  /*1710*/  UIADD3 UR9, UPT, UPT, -UR8, URZ, URZ ;  /* 0x000000ff08097290 */ /* 0x000fe4000fffe1ff */
[----:B------:R-:W-:-:S02]  /*1720*/  @!UP0 USEL UR7, UR5, UR7, !UP2 ;  /* 0x0000000705078287 */ /* 0x000fc4000d000000 */
[----:B------:R-:W-:Y:S02]  /*1730*/  UIMAD UR9, UR26, UR9, UR4 ;  /* 0x000000091a0972a4 */ /* 0x000fe4000f8e0204 */
[----:B------:R-:W-:Y:S02]  /*1740*/  @!UP0 UIADD3 UR8, UPT, UPT, UR8, -UR7, URZ ;  /* 0x8000000708088290 */ /* 0x000fe4000fffe0ff */
[----:B------:R-:W-:Y:S02]  /*1750*/  @!UP0 UIMAD UR6, UR9, UR6, UR7 ;  /* 0x00000006090682a4 */ /* 0x000fe4000f8e0207 */
[----:B------:R-:W-:-:S04]  /*1760*/  @!UP0 UIMAD UR4, UR8, UR26, UR5 ;  /* 0x0000001a080482a4 */ /* 0x000fc8000f8e0205 */
[----:B------:R-:W-:Y:S01]  /*1770*/  UIMAD UR12, UR4, UR18, UR12 ;  /* 0x00000012040c72a4 */ /* 0x000fe2000f8e020c */
[----:B------:R-:W-:Y:S02]  /*1780*/  @!UP0 UMOV UR5, UR6 ;  /* 0x0000000600058c82 */ /* 0x000fe40008000000 */
[----:B------:R-:W-:-:S12]  /*1790*/  UIMAD UR20, UR5, UR27, UR20 ;  /* 0x0000001b051472a4 */ /* 0x000fd8000f8e0214 */
.L_x_19:
[----:B------:R-:W-:Y:S02]  /*17a0*/  UISETP.NE.AND UP1, UPT, UR28, 0x1, UPT ;  /* 0x000000011c00788c */ /* 0x000fe4000bf25270 */
[----:B------:R-:W-:Y:S02]  /*17b0*/  ULOP3.LUT UR47, UR47, 0x200, URZ, 0xc0, !UPT ;  /* 0x000002002f2f7892 */ /* 0x000fe4000f8ec0ff */
[----:B------:R-:W-:Y:S02]  /*17c0*/  ULOP3.LUT UR37, UR37, 0xffff, URZ, 0xc0, !UPT ;  /* 0x0000ffff25257892 */ /* 0x000fe4000f8ec0ff */
[----:B------:R-:W-:Y:S02]  /*17d0*/  ULOP3.LUT UR43, UR43, 0xffff, URZ, 0xc0, !UPT ;  /* 0x0000ffff2b2b7892 */ /* 0x000fe4000f8ec0ff */
[----:B------:R-:W-:Y:S02]  /*17e0*/  UISETP.NE.AND UP0, UPT, UR21, 0x2, UPT ;  /* 0x000000021500788c */ /* 0x000fe4000bf05270 */
[----:B------:R-:W-:-:S02]  /*17f0*/  ULOP3.LUT UR68, UR66, 0x1, URZ, 0xc0, !UPT ;  /* 0x0000000142447892 */ /* 0x000fc4000f8ec0ff */
[----:B------:R-:W-:Y:S02]  /*1800*/  ULOP3.LUT UR52, UR52, 0x1, URZ, 0xc0, !UPT ;  /* 0x0000000134347892 */ /* 0x000fe4000f8ec0ff */
[----:B------:R-:W-:Y:S02]  /*1810*/  ULOP3.LUT UR46, UR46, 0x1000, URZ, 0xc0, !UPT ;  /* 0x000010002e2e7892 */ /* 0x000fe4000f8ec0ff */
[----:B------:R-:W-:Y:S02]  /*1820*/  ULOP3.LUT UR49, UR49, 0x200, URZ, 0xc0, !UPT ;  /* 0x0000020031317892 */ /* 0x000fe4000f8ec0ff */
[----:B------:R-:W-:Y:S02]  /*1830*/  USHF.R.U32.HI UR53, URZ, 0x9, UR47 ;  /* 0x00000009ff357899 */ /* 0x000fe4000801162f */
[----:B------:R-:W-:Y:S02]  /*1840*/  USHF.L.U32 UR37, UR30, UR37, URZ ;  /* 0x000000251e257299 */ /* 0x000fe400080006ff */
[----:B------:R-:W-:Y:S01]  /*1850*/  USHF.L.U32 UR43, UR29, UR43, URZ ;  /* 0x0000002b1d2b7299 */ /* 0x000fe200080006ff */
[----:B------:R-:W-:Y:S11]  /*1860*/  BRA.U UP1, `(.L_x_20) ;  /* 0x0000000101447547 */ /* 0x000ff6000b800000 */
[----:B------:R-:W1:Y:S01]  /*1870*/  LDCU.128 UR8, c[0x0][0xf10] ;  /* 0x0001e200ff0877ac */ /* 0x000e620008000c00 */
[----:B------:R-:W2:Y:S01]  /*1880*/  LDCU UR13, c[0x0][0xf0c] ;  /* 0x0001e180ff0d77ac */ /* 0x000ea20008000800 */
[----:B------:R-:W3:Y:S01]  /*1890*/  LDCU UR14, c[0x0][0xf20] ;  /* 0x0001e400ff0e77ac */ /* 0x000ee20008000800 */
[----:B-1----:R-:W-:Y:S02]  /*18a0*/  UIMAD.WIDE.U32 UR6, UR20, UR8, URZ ;  /* 0x00000008140672a5 */ /* 0x002fe4000f8e00ff */
[----:B------:R-:W-:Y:S02]  /*18b0*/  UIMAD.WIDE.U32 UR4, UR12, UR11, URZ ;  /* 0x0000000b0c0472a5 */ /* 0x000fe4000f8e00ff */
[----:B--2---:R-:W-:Y:S02]  /*18c0*/  UISETP.NE.AND UP2, UPT, UR13, 0x1, UPT ;  /* 0x000000010d00788c */ /* 0x004fe4000bf45270 */
[----:B------:R-:W-:Y:S01]  /*18d0*/  UISETP.NE.AND UP1, UPT, UR10, 0x1, UPT ;  /* 0x000000010a00788c */ /* 0x000fe2000bf25270 */
[----:B------:R-:W-:-:S02]  /*18e0*/  UMOV UR6, UR7 ;  /* 0x0000000700067c82 */ /* 0x000fc40008000000 */
[----:B------:R-:W-:Y:S01]  /*18f0*/  UMOV UR4, UR5 ;  /* 0x0000000500047c82 */ /* 0x000fe20008000000 */
[----:B------:R-:W-:Y:S02]  /*1900*/  USHF.R.U32.HI UR9, URZ, UR9, UR6 ;  /* 0x00000009ff097299 */ /* 0x000fe40008011606 */
[----:B---3--:R-:W-:Y:S02]  /*1910*/  USHF.R.U32.HI UR4, URZ, UR14, UR4 ;  /* 0x0000000eff047299 */ /* 0x008fe40008011604 */
[----:B------:R-:W-:Y:S02]  /*1920*/  USEL UR5, UR20, UR9, !UP2 ;  /* 0x0000000914057287 */ /* 0x000fe4000d000000 */
[----:B------:R-:W-:-:S04]  /*1930*/  USEL UR4, UR12, UR4, !UP1 ;  /* 0x000000040c047287 */ /* 0x000fc8000c800000 */
[----:B------:R-:W-:Y:S02]  /*1940*/  UIADD3 UR6, UPT, UPT, UR5, -UR4, URZ ;  /* 0x8000000405067290 */ /* 0x000fe4000fffe0ff */
[----:B------:R-:W-:Y:S02]  /*1950*/  UIADD3 UR4, UPT, UPT, -UR5, UR4, URZ ;  /* 0x0000000405047290 */ /* 0x000fe4000fffe1ff */
[----:B------:R-:W-:Y:S02]  /*1960*/  UIMAD UR12, UR6, UR10, UR12 ;  /* 0x0000000a060c72a4 */ /* 0x000fe4000f8e020c */
[----:B------:R-:W-:-:S12]  /*1970*/  UIMAD UR20, UR4, UR13, UR20 ;  /* 0x0000000d041472a4 */ /* 0x000fd8000f8e0214 */
.L_x_20:
[----:B------:R-:W-:Y:S05]  /*1980*/  BRA.U !UP5, `(.L_x_21) ;  /* 0x000000010d0c7547 */ /* 0x000fea000b800000 */
[----:B------:R-:W-:Y:S01]  /*1990*/  UCGABAR_WAIT ;  /* 0x0000000000007dc7 */ /* 0x000fe20008000000 */
[----:B------:R-:W-:Y:S01]  /*19a0*/  CCTL.IVALL ;  /* 0x00000000ff00798f */ /* 0x000fe20002000000 */
[----:B------:R-:W-:Y:S05]  /*19b0*/  BRA `(.L_x_22) ;  /* 0x0000000000047947 */ /* 0x000fea0003800000 */
.L_x_21:
[----:B------:R-:W-:Y:S06]  /*19c0*/  BAR.SYNC.DEFER_BLOCKING 0x0 ;  /* 0x0000000000007b1d */ /* 0x000fec0000010000 */
.L_x_22:
[----:B------:R-:W-:Y:S05]  /*19d0*/  BRA.U UP0, `(.L_x_23) ;  /* 0x0000001900f87547 */ /* 0x000fea000b800000 */
[----:B------:R-:W1:Y:S01]  /*19e0*/  LDCU UR6, c[0x0][0x38c] ;  /* 0x00007180ff0677ac */ /* 0x000e620008000800 */
[----:B------:R-:W-:Y:S01]  /*19f0*/  PLOP3.LUT P2, PT, PT, PT, UP3, 0x80, 0x8 ;  /* 0x000000000008781c */ /* 0x000fe20003f4f038 */
[----:B------:R-:W-:Y:S01]  /*1a00*/  IMAD.MOV.U32 R12, RZ, RZ, 0x1 ;  /* 0x00000001ff0c7424 */ /* 0x000fe200078e00ff */
[----:B------:R-:W-:Y:S02]  /*1a10*/  ISETP.NE.AND P3, PT, R0, RZ, P4 ;  /* 0x000000ff0000720c */ /* 0x000fe40002765270 */
[----:B------:R-:W-:Y:S02]  /*1a20*/  CS2R R10, SRZ ;  /* 0x00000000000a7805 */ /* 0x000fe4000001ff00 */
[----:B------:R-:W-:Y:S01]  /*1a30*/  PLOP3.LUT P2, PT, P2, PT, PT, 0x8, 0x80 ;  /* 0x000000000080781c */ /* 0x000fe2000174e170 */
[----:B------:R-:W-:Y:S01]  /*1a40*/  IMAD.MOV.U32 R9, RZ, RZ, RZ ;  /* 0x000000ffff097224 */ /* 0x000fe200078e00ff */
[----:B------:R-:W2:Y:S01]  /*1a50*/  LDCU UR59, c[0x0][0x370] ;  /* 0x00006e00ff3b77ac */ /* 0x000ea20008000800 */
[----:B------:R-:W-:Y:S01]  /*1a60*/  IMAD.MOV.U32 R8, RZ, RZ, 0x1 ;  /* 0x00000001ff087424 */ /* 0x000fe200078e00ff */
[----:B------:R-:W3:Y:S01]  /*1a70*/  LDCU.64 UR44, c[0x0][0x348] ;  /* 0x00006900ff2c77ac */ /* 0x000ee20008000a00 */
[----:B------:R-:W-:Y:S01]  /*1a80*/  ULEA UR64, UR68, UR52, 0x1 ;  /* 0x0000003444407291 */ /* 0x000fe2000f8e08ff */
[----:B------:R-:W4:Y:S01]  /*1a90*/  LDCU UR58, c[0x0][0x374] ;  /* 0x00006e80ff3a77ac */ /* 0x000f220008000800 */
[----:B-1----:R-:W-:-:S02]  /*1aa0*/  UIADD3 UR5, UPT, UPT, UR6, 0x7f, URZ ;  /* 0x0000007f06057890 */ /* 0x002fc4000fffe0ff */
[----:B------:R-:W-:Y:S02]  /*1ab0*/  UIADD3 UR67, UPT, UPT, UR6, 0xfe, URZ ;  /* 0x000000fe06437890 */ /* 0x000fe4000fffe0ff */
[----:B------:R-:W-:Y:S01]  /*1ac0*/  USHF.R.S32.HI UR4, URZ, 0x1f, UR5 ;  /* 0x0000001fff047899 */ /* 0x000fe20008011405 */
[----:B------:R-:W-:-:S03]  /*1ad0*/  UMOV UR15, URZ ;  /* 0x000000ff000f7c82 */ /* 0x000fc60008000000 */
[----:B------:R-:W-:Y:S02]  /*1ae0*/  ULEA.HI UR4, UR4, UR5, URZ, 0x7 ;  /* 0x0000000504047291 */ /* 0x000fe4000f8f38ff */
[----:B------:R-:W-:Y:S02]  /*1af0*/  UIADD3 UR5, UPT, UPT, UR6, -0x1, URZ ;  /* 0xffffffff06057890 */ /* 0x000fe4000fffe0ff */
[----:B------:R-:W-:Y:S02]  /*1b00*/  USHF.R.S32.HI UR61, URZ, 0x7, UR4 ;  /* 0x00000007ff3d7899 */ /* 0x000fe40008011404 */
[----:B------:R-:W-:Y:S02]  /*1b10*/  UISETP.GE.U32.AND UP1, UPT, UR5, -0xff, UPT ;  /* 0xffffff010500788c */ /* 0x000fe4000bf26070 */
[----:B------:R-:W-:-:S04]  /*1b20*/  UISETP.LT.U32.AND UP0, UPT, UR61, 0xd, UPT ;  /* 0x0000000d3d00788c */ /* 0x000fc8000bf01070 */
[----:B------:R-:W-:Y:S02]  /*1b30*/  USEL UR60, UR61, 0xd, UP0 ;  /* 0x0000000d3d3c7887 */ /* 0x000fe40008000000 */
[----:B------:R-:W-:Y:S02]  /*1b40*/  UISETP.NE.AND UP0, UPT, UR21, URZ, UPT ;  /* 0x000000ff1500728c */ /* 0x000fe4000bf05270 */
[----:B------:R-:W-:Y:S02]  /*1b50*/  UIADD3 UR4, UPT, UPT, UR60, -0x1, URZ ;  /* 0xffffffff3c047890 */ /* 0x000fe4000fffe0ff */
[----:B------:R-:W-:Y:S02]  /*1b60*/  @UP1 UIADD3 UR4, UPT, UPT, UR60, URZ, URZ ;  /* 0x000000ff3c041290 */ /* 0x000fe4000fffe0ff */
[----:B------:R-:W-:Y:S02]  /*1b70*/  USEL UR48, UR48, 0x2, UP0 ;  /* 0x0000000230307887 */ /* 0x000fe40008000000 */
[----:B------:R-:W-:-:S02]  /*1b80*/  UIADD3 UR65, UPT, UPT, UR61, -UR60, URZ ;  /* 0x8000003c3d417290 */ /* 0x000fc4000fffe0ff */
[----:B------:R-:W-:Y:S02]  /*1b90*/  UIADD3 UR54, UPT, UPT, UR4, 0x1, URZ ;  /* 0x0000000104367890 */ /* 0x000fe4000fffe0ff */
[----:B--234-:R-:W-:-:S12]  /*1ba0*/  UIADD3 UR62, UPT, UPT, -UR4, URZ, URZ ;  /* 0x000000ff043e7290 */ /* 0x01cfd8000fffe1ff */
.L_x_47:
[----:B------:R-:W-:Y:S01]  /*1bb0*/  UISETP.NE.AND UP0, UPT, UR57, URZ, UPT ;  /* 0x000000ff3900728c */ /* 0x000fe2000bf05270 */
[----:B-1----:R-:W1:Y:S08]  /*1bc0*/  S2UR UR57, SR_CgaCtaId ;  /* 0x00000000003979c3 */ /* 0x002e700000008800 */
[----:B---3--:R-:W-:Y:S05]  /*1bd0*/  BRA.U UP0, `(.L_x_24) ;  /* 0x0000000100347547 */ /* 0x008fea000b800000 */
[----:B------:R-:W2:Y:S01]  /*1be0*/  S2R R0, SR_CgaCtaId ;  /* 0x0000000000007919 */ /* 0x000ea20000008800 */
[----:B------:R-:W-:Y:S02]  /*1bf0*/  MOV R3, 0x400 ;  /* 0x0000040000037802 */ /* 0x000fe40000000f00 */
[----:B------:R-:W-:Y:S02]  /*1c00*/  SHF.L.U32 R2, R8, 0x1f, RZ ;  /* 0x0000001f08027819 */ /* 0x000fe400000006ff */
[----:B--2---:R-:W-:-:S05]  /*1c10*/  LEA R0, R0, R3, 0x18 ;  /* 0x0000000300007211 */ /* 0x004fca00078ec0ff */
[----:B------:R-:W-:-:S04]  /*1c20*/  IMAD R3, R9, 0x8, R0 ;  /* 0x0000000809037824 */ /* 0x000fc800078e0200 */
[----:B------:R-:W2:Y:S02]  /*1c30*/  SYNCS.PHASECHK.TRANS64.TRYWAIT P0, [R3+URZ+0x170], R2 ;  /* 0x00017002030075a7 */ /* 0x000ea400080011ff */
[----:B--2---:R-:W-:Y:S05]  /*1c40*/  @!P0 BRA `(.L_x_25) ;  /* 0x00000088002c8947 */ /* 0x004fea0003800000 */
.L_x_161:
[----:B------:R-:W-:Y:S01]  /*1c50*/  VIADD R9, R9, 0x1 ;  /* 0x0000000109097836 */ /* 0x000fe20000000000 */
[----:B------:R2:W-:Y:S04]  /*1c60*/  SYNCS.ARRIVE.TRANS64.A1T0 RZ, [R3+URZ+0x160], RZ ;  /* 0x000160ff03ff79a7 */ /* 0x0005e800081000ff */
[----:B------:R-:W-:-:S04]  /*1c70*/  ISETP.NE.AND P0, PT, R9, 0x2, PT ;  /* 0x000000020900780c */ /* 0x000fc80003f05270 */
[----:B------:R-:W-:Y:S02]  /*1c80*/  SEL R9, R9, RZ, P0 ;  /* 0x000000ff09097207 */ /* 0x000fe40000000000 */
[----:B--2---:R-:W-:-:S04]  /*1c90*/  SEL R3, RZ, 0x1, P0 ;  /* 0x00000001ff037807 */ /* 0x004fc80000000000 */
[----:B------:R-:W-:Y:S02]  /*1ca0*/  LOP3.LUT R8, R8, R3, RZ, 0x3c, !PT ;  /* 0x0000000308087212 */ /* 0x000fe400078e3cff */
.L_x_24:
[----:B------:R-:W-:Y:S01]  /*1cb0*/  UMOV UR6, 0x400 ;  /* 0x0000040000067882 */ /* 0x000fe20000000000 */
[----:B------:R-:W-:Y:S01]  /*1cc0*/  SHF.L.U32 R0, R12, 0x1f, RZ ;  /* 0x0000001f0c007819 */ /* 0x000fe200000006ff */
[----:B-1----:R-:W-:Y:S02]  /*1cd0*/  ULEA UR6, UR57, UR6, 0x18 ;  /* 0x0000000639067291 */ /* 0x002fe4000f8ec0ff */
[----:B------:R-:W-:Y:S02]  /*1ce0*/  UISETP.GE.U32.AND UP0, UPT, UR67, 0xff, UPT ;  /* 0x000000ff4300788c */ /* 0x000fe4000bf06070 */
[----:B------:R-:W-:Y:S02]  /*1cf0*/  ULEA UR4, UR15, UR6, 0x3 ;  /* 0x000000060f047291 */ /* 0x000fe4000f8e18ff */
[----:B------:R-:W-:Y:S01]  /*1d00*/  ULEA UR27, UR12, UR68, 0x1 ;  /* 0x000000440c1b7291 */ /* 0x000fe2000f8e08ff */
[----:B------:R-:W-:-:S03]  /*1d10*/  UMOV UR14, URZ ;  /* 0x000000ff000e7c82 */ /* 0x000fc60008000000 */
[----:B------:R-:W-:-:S03]  /*1d20*/  USHF.L.U32 UR27, UR27, 0x6, URZ ;  /* 0x000000061b1b7899 */ /* 0x000fc600080006ff */
[----:B------:R1:W2:Y:S01]  /*1d30*/  SYNCS.PHASECHK.TRANS64.TRYWAIT P1, [UR4+0x68], R0 ;  /* 0x00006800ff0075a7 */ /* 0x0002a20008021104 */
[----:B------:R-:W-:-:S04]  /*1d40*/  ULEA.HI UR4, UR20, UR20, URZ, 0x1 ;  /* 0x0000001414047291 */ /* 0x000fc8000f8f08ff */
[----:B------:R-:W-:Y:S02]  /*1d50*/  USHF.L.U32 UR5, UR4, 0x7, URZ ;  /* 0x0000000704057899 */ /* 0x000fe400080006ff */
[----:B------:R-:W-:Y:S02]  /*1d60*/  ULOP3.LUT UR20, UR4, 0xfffffffe, URZ, 0xc0, !UPT ;  /* 0xfffffffe04147892 */ /* 0x000fe4000f8ec0ff */
[----:B------:R-:W-:Y:S02]  /*1d70*/  ULOP3.LUT UR5, UR5, 0xffffff00, URZ, 0xc0, !UPT ;  /* 0xffffff0005057892 */ /* 0x000fe4000f8ec0ff */
[----:B------:R-:W-:Y:S02]  /*1d80*/  ULOP3.LUT UR20, UR20, 0x1, UR66, 0xf8, !UPT ;  /* 0x0000000114147892 */ /* 0x000fe4000f8ef842 */
[----:B------:R-:W-:Y:S01]  /*1d90*/  ULEA UR35, UR64, UR5, 0x6 ;  /* 0x0000000540237291 */ /* 0x000fe2000f8e30ff */
[----:B------:R-:W-:Y:S11]  /*1da0*/  BRA.U !UP0, `(.L_x_26) ;  /* 0x0000000508307547 */ /* 0x000ff6000b800000 */
[----:B------:R-:W-:Y:S01]  /*1db0*/  UMOV UR29, UR62 ;  /* 0x0000003e001d7c82 */ /* 0x000fe20008000000 */
[----:B------:R-:W-:Y:S01]  /*1dc0*/  UMOV UR4, UR15 ;  /* 0x0000000f00047c82 */ /* 0x000fe20008000000 */
[----:B------:R-:W-:Y:S01]  /*1dd0*/  UMOV UR34, URZ ;  /* 0x000000ff00227c82 */ /* 0x000fe20008000000 */
[----:B------:R-:W-:Y:S01]  /*1de0*/  UMOV UR19, UR52 ;  /* 0x0000003400137c82 */ /* 0x000fe20008000000 */
[----:B------:R-:W-:-:S05]  /*1df0*/  UMOV UR11, UR53 ;  /* 0x00000035000b7c82 */ /* 0x000fca0008000000 */
.L_x_34:
[----:B------:R-:W-:Y:S01]  /*1e00*/  ULEA UR5, UR4, UR6, 0x3 ;  /* 0x0000000604057291 */ /* 0x000fe2000f8e18ff */
[----:B--2---:R-:W-:Y:S01]  /*1e10*/  @P4 MOV R2, 0x7000 ;  /* 0x0000700000024802 */ /* 0x004fe20000000f00 */
[----:B--23--:R-:W-:Y:S10]  /*1e20*/  @P1 BRA `(.L_x_27) ;  /* 0x00000000000c1947 */ /* 0x00cff40003800000 */
[----:B------:R-:W-:-:S04]  /*1e30*/  SHF.L.U32 R3, R12, 0x1f, RZ ;  /* 0x0000001f0c037819 */ /* 0x000fc800000006ff */
[----:B------:R-:W2:Y:S02]  /*1e40*/  SYNCS.PHASECHK.TRANS64.TRYWAIT P0, [UR5+0x68], R3 ;  /* 0x00006803ff0075a7 */ /* 0x000ea40008001105 */
[----:B--2---:R-:W-:Y:S05]  /*1e50*/  @!P0 BRA `(.L_x_28) ;  /* 0x0000008400bc8947 */ /* 0x004fea0003800000 */
.L_x_27:
[----:B------:R2:W-:Y:S01]  /*1e60*/  @P4 SYNCS.ARRIVE.TRANS64 RZ, [UR5], R2 ;  /* 0x00000002ffff49a7 */ /* 0x0005e20008000005 */
[----:B------:R-:W-:Y:S02]  /*1e70*/  ULOP3.LUT UR7, UR48, 0x2, URZ, 0xfc, !UPT ;  /* 0x0000000230077892 */ /* 0x000fe4000f8efcff */
[----:B------:R-:W-:Y:S02]  /*1e80*/  UIADD3 UR29, UPT, UPT, UR29, 0x1, URZ ;  /* 0x000000011d1d7890 */ /* 0x000fe4000fffe0ff */
[----:B------:R-:W-:Y:S02]  /*1e90*/  UISETP.NE.AND UP0, UPT, UR7, 0x2, UPT ;  /* 0x000000020700788c */ /* 0x000fe4000bf05270 */
[----:B------:R-:W-:-:S07]  /*1ea0*/  UISETP.NE.AND UP4, UPT, UR29, 0x1, UPT ;  /* 0x000000011d00788c */ /* 0x000fce000bf85270 */
[----:B------:R-:W-:Y:S05]  /*1eb0*/  BRA.U UP0, `(.L_x_29) ;  /* 0x0000000100047547 */ /* 0x000fea000b800000 */
[----:B------:R-:W-:Y:S05]  /*1ec0*/  BPT.TRAP 0x1 ;  /* 0x000000040000795c */ /* 0x000fea0000300000 */
.L_x_29:
[----:B------:R-:W-:Y:S04]  /*1ed0*/  BSSY.RECONVERGENT B0, `(.L_x_30) ;  /* 0x0000003000007945 */ /* 0x000fe80003800200 */
[----:B------:R-:W-:Y:S05]  /*1ee0*/  @!P3 BRA `(.L_x_31) ;  /* 0x000000000004b947 */ /* 0x000fea0003800000 */
[----:B------:R-:W-:Y:S05]  /*1ef0*/  BPT.TRAP 0x1 ;  /* 0x000000040000795c */ /* 0x000fea0000300000 */
.L_x_31:
[----:B------:R-:W-:Y:S05]  /*1f00*/  BSYNC.RECONVERGENT B0 ;  /* 0x0000000000007941 */ /* 0x000fea0003800200 */
.L_x_30:
[----:B------:R-:W-:Y:S01]  /*1f10*/  UIADD3 UR7, UPT, UPT, UR4, 0x1, URZ ;  /* 0x0000000104077890 */ /* 0x000fe2000fffe0ff */
[----:B------:R-:W-:Y:S01]  /*1f20*/  BSSY.RECONVERGENT B0, `(.L_x_32) ;  /* 0x000002e000007945 */ /* 0x000fe20003800200 */
[----:B------:R-:W-:Y:S02]  /*1f30*/  ELECT P0, URZ, PT ;  /* 0x0000000000ff782f */ /* 0x000fe40003800000 */
[----:B------:R-:W-:-:S04]  /*1f40*/  UISETP.NE.AND UP0, UPT, UR7, 0xd, UPT ;  /* 0x0000000d0700788c */ /* 0x000fc8000bf05270 */
[----:B------:R-:W-:Y:S02]  /*1f50*/  USEL UR8, URZ, 0x1, UP0 ;  /* 0x00000001ff087887 */ /* 0x000fe40008000000 */
[----:B------:R-:W-:-:S04]  /*1f60*/  USEL UR15, UR7, URZ, UP0 ;  /* 0x000000ff070f7287 */ /* 0x000fc80008000000 */
[----:B------:R-:W-:Y:S01]  /*1f70*/  ULEA UR7, UR15, UR6, 0x3 ;  /* 0x000000060f077291 */ /* 0x000fe2000f8e18ff */
[----:B------:R-:W-:-:S04]  /*1f80*/  LOP3.LUT R12, R12, UR8, RZ, 0x3c, !PT ;  /* 0x000000080c0c7c12 */ /* 0x000fc8000f8e3cff */
[----:B-1----:R-:W-:-:S04]  /*1f90*/  SHF.L.U32 R0, R12, 0x1f, RZ ;  /* 0x0000001f0c007819 */ /* 0x002fc800000006ff */
[----:B------:R1:W3:Y:S01]  /*1fa0*/  SYNCS.PHASECHK.TRANS64.TRYWAIT P1, [UR7+0x68], R0 ;  /* 0x00006800ff0075a7 */ /* 0x0002e20008021107 */
[----:B------:R-:W-:Y:S05]  /*1fb0*/  @!P0 BRA `(.L_x_33) ;  /* 0x0000000000908947 */ /* 0x000fea0003800000 */
[----:B------:R-:W-:Y:S02]  /*1fc0*/  USHF.L.U32 UR7, UR4, 0xa, URZ ;  /* 0x0000000a04077899 */ /* 0x000fe400080006ff */
[----:B------:R-:W-:Y:S02]  /*1fd0*/  ULEA UR32, UR4, UR46, 0xd ;  /* 0x0000002e04207291 */ /* 0x000fe4000f8e68ff */
[----:B------:R-:W-:Y:S02]  /*1fe0*/  UIADD3 UR40, UP3, UPT, UR44, 0x80, URZ ;  /* 0x000000802c287890 */ /* 0x000fe4000ff7e0ff */
[----:B------:R-:W-:Y:S02]  /*1ff0*/  ULEA UR24, UR4, UR6, 0xc ;  /* 0x0000000604187291 */ /* 0x000fe4000f8e60ff */
[----:B------:R-:W-:Y:S02]  /*2000*/  UIADD3 UR38, UP2, UPT, UR44, 0x180, URZ ;  /* 0x000001802c267890 */ /* 0x000fe4000ff5e0ff */
[----:B------:R-:W-:-:S02]  /*2010*/  UIADD3 UR30, UP1, UPT, UR44, 0x280, URZ ;  /* 0x000002802c1e7890 */ /* 0x000fc4000ff3e0ff */
[----:B------:R-:W-:Y:S02]  /*2020*/  ULOP3.LUT UR16, UR49, UR7, URZ, 0xfc, !UPT ;  /* 0x0000000731107292 */ /* 0x000fe4000f8efcff */
[----:B------:R-:W-:Y:S02]  /*2030*/  UIADD3 UR22, UP0, UPT, UR44, 0x380, URZ ;  /* 0x000003802c167890 */ /* 0x000fe4000ff1e0ff */
[----:B------:R-:W-:Y:S02]  /*2040*/  ULOP3.LUT UR8, UR7, UR47, URZ, 0xfc, !UPT ;  /* 0x0000002f07087292 */ /* 0x000fe4000f8efcff */
[----:B------:R-:W-:Y:S02]  /*2050*/  ULOP3.LUT UR33, UR5, 0xfefffff8, URZ, 0xc0, !UPT ;  /* 0xfefffff805217892 */ /* 0x000fe4000f8ec0ff */
[----:B------:R-:W-:Y:S02]  /*2060*/  UIADD3.X UR41, UPT, UPT, URZ, UR45, URZ, UP3, !UPT ;  /* 0x0000002dff297290 */ /* 0x000fe40009ffe4ff */
[----:B------:R-:W-:-:S02]  /*2070*/  UIADD3 UR32, UPT, UPT, UR6, 0x8400, UR32 ;  /* 0x0000840006207890 */ /* 0x000fc4000fffe020 */
[----:B------:R-:W-:Y:S02]  /*2080*/  UPRMT UR7, URZ, 0x5410, UR37 ;  /* 0x00005410ff077896 */ /* 0x000fe40008000025 */
[----:B------:R-:W-:Y:S02]  /*2090*/  UIADD3.X UR39, UPT, UPT, URZ, UR45, URZ, UP2, !UPT ;  /* 0x0000002dff277290 */ /* 0x000fe400097fe4ff */
[----:B------:R-:W-:Y:S02]  /*20a0*/  UIADD3 UR24, UPT, UPT, UR24, 0x22400, URZ ;  /* 0x0002240018187890 */ /* 0x000fe4000fffe0ff */
[----:B------:R-:W-:Y:S02]  /*20b0*/  UIADD3.X UR31, UPT, UPT, URZ, UR45, URZ, UP1, !UPT ;  /* 0x0000002dff1f7290 */ /* 0x000fe40008ffe4ff */
[----:B------:R-:W-:Y:S02]  /*20c0*/  UIADD3 UR16, UPT, UPT, UR6, 0x2f400, UR16 ;  /* 0x0002f40006107890 */ /* 0x000fe4000fffe010 */
[----:B------:R-:W-:-:S02]  /*20d0*/  UIADD3.X UR23, UPT, UPT, URZ, UR45, URZ, UP0, !UPT ;  /* 0x0000002dff177290 */ /* 0x000fc400087fe4ff */
[----:B------:R-:W-:Y:S02]  /*20e0*/  UPRMT UR14, URZ, 0x5410, UR43 ;  /* 0x00005410ff0e7896 */ /* 0x000fe4000800002b */
[----:B------:R-:W-:Y:S01]  /*20f0*/  UIADD3 UR8, UPT, UPT, UR6, 0x32800, UR8 ;  /* 0x0003280006087890 */ /* 0x000fe2000fffe008 */
[----:B------:R-:W-:Y:S01]  /*2100*/  UMOV UR50, 0x0 ;  /* 0x0000000000327882 */ /* 0x000fe20000000000 */
[----:B------:R-:W-:Y:S01]  /*2110*/  UMOV UR51, 0x10000000 ;  /* 0x1000000000337882 */ /* 0x000fe20000000000 */
[----:B------:R-:W-:Y:S01]  /*2120*/  UMOV UR26, UR34 ;  /* 0x00000022001a7c82 */ /* 0x000fe20008000000 */
[----:B------:R-:W-:Y:S01]  /*2130*/  UMOV UR28, UR36 ;  /* 0x00000024001c7c82 */ /* 0x000fe20008000000 */
[----:B------:R-:W-:Y:S01]  /*2140*/  UMOV UR18, URZ ;  /* 0x000000ff00127c82 */ /* 0x000fe20008000000 */
[----:B------:R-:W-:Y:S01]  /*2150*/  UMOV UR25, UR33 ;  /* 0x0000002100197c82 */ /* 0x000fe20008000000 */
[----:B------:R-:W-:Y:S01]  /*2160*/  UMOV UR21, UR36 ;  /* 0x0000002400157c82 */ /* 0x000fe20008000000 */
[----:B------:R-:W-:Y:S01]  /*2170*/  UMOV UR17, UR33 ;  /* 0x0000002100117c82 */ /* 0x000fe20008000000 */
[----:B------:R4:W-:Y:S01]  /*2180*/  UTMALDG.3D.MULTICAST.2CTA [UR32], [UR40], UR7, desc[UR50] ;  /* 0x00003220280073b4 */ /* 0x0009e20008211807 */
[----:B------:R-:W-:Y:S01]  /*2190*/  UMOV UR13, UR36 ;  /* 0x00000024000d7c82 */ /* 0x000fe20008000000 */
[----:B------:R-:W-:Y:S01]  /*21a0*/  UMOV UR9, UR33 ;  /* 0x0000002100097c82 */ /* 0x000fe20008000000 */
[----:B------:R-:W-:Y:S01]  /*21b0*/  UMOV UR10, UR18 ;  /* 0x00000012000a7c82 */ /* 0x000fe20008000000 */
[----:B------:R4:W-:Y:S01]  /*21c0*/  UTMALDG.3D.2CTA [UR24], [UR38], desc[UR50] ;  /* 0x00003218260075b4 */ /* 0x0009e20008211000 */
[----:B------:R4:W-:Y:S01]  /*21d0*/  UTMALDG.4D.MULTICAST.2CTA [UR16], [UR30], UR7, desc[UR50] ;  /* 0x000032101e0073b4 */ /* 0x0009e20008219807 */
[----:B------:R4:W-:Y:S02]  /*21e0*/  UTMALDG.4D.MULTICAST.2CTA [UR8], [UR22], UR14, desc[UR50] ;  /* 0x00003208160073b4 */ /* 0x0009e4000821980e */
[----:B----4-:R-:W-:Y:S01]  /*21f0*/  NOP ;  /* 0x0000000000007918 */ /* 0x010fe20000000000 */
.L_x_33:
[----:B------:R-:W-:Y:S05]  /*2200*/  BSYNC.RECONVERGENT B0 ;  /* 0x0000000000007941 */ /* 0x000fea0003800200 */
.L_x_32:
[----:B------:R-:W-:Y:S02]  /*2210*/  UIADD3 UR34, UPT, UPT, UR34, 0x80, URZ ;  /* 0x0000008022227890 */ /* 0x000fe4000fffe0ff */
[----:B------:R-:W-:Y:S02]  /*2220*/  UIADD3 UR11, UPT, UPT, UR11, 0x2, URZ ;  /* 0x000000020b0b7890 */ /* 0x000fe4000fffe0ff */
[----:B------:R-:W-:Y:S01]  /*2230*/  UIADD3 UR19, UPT, UPT, UR19, 0x2, URZ ;  /* 0x0000000213137890 */ /* 0x000fe2000fffe0ff */
[----:B------:R-:W-:Y:S01]  /*2240*/  UMOV UR4, UR15 ;  /* 0x0000000f00047c82 */ /* 0x000fe20008000000 */
[----:B------:R-:W-:Y:S01]  /*2250*/  UMOV UR14, UR54 ;  /* 0x00000036000e7c82 */ /* 0x000fe20008000000 */
[----:B------:R-:W-:Y:S09]  /*2260*/  BRA.U UP4, `(.L_x_34) ;  /* 0xfffffff904e47547 */ /* 0x000ff2000b83ffff */
.L_x_26:
[----:B------:R-:W-:Y:S01]  /*2270*/  ULEA UR4, UR15, UR6, 0x3 ;  /* 0x000000060f047291 */ /* 0x000fe2000f8e18ff */
[----:B-1----:R-:W-:Y:S01]  /*2280*/  SHF.L.U32 R0, R12, 0x1f, RZ ;  /* 0x0000001f0c007819 */ /* 0x002fe200000006ff */
[----:B------:R-:W-:Y:S01]  /*2290*/  @!P2 SYNCS.ARRIVE.TRANS64.A1T0 RZ, [UR6+0x118], RZ ;  /* 0x000118ffffffa9a7 */ /* 0x000fe20008100006 */
[----:B------:R-:W-:-:S06]  /*22a0*/  UISETP.GT.AND UP0, UPT, UR61, UR60, UPT ;  /* 0x0000003c3d00728c */ /* 0x000fcc000bf04270 */
[----:B--23--:R1:W2:Y:S03]  /*22b0*/  SYNCS.PHASECHK.TRANS64.TRYWAIT P1, [UR4+0x68], R0 ;  /* 0x00006800ff0075a7 */ /* 0x00c2a60008021104 */
[----:B------:R-:W-:Y:S05]  /*22c0*/  BRA.U !UP0, `(.L_x_35) ;  /* 0x0000000508247547 */ /* 0x000fea000b800000 */
[----:B------:R-:W-:Y:S01]  /*22d0*/  UIADD3 UR29, UPT, UPT, UR65, UR14, URZ ;  /* 0x0000000e411d7290 */ /* 0x000fe2000fffe0ff */
[----:B------:R-:W-:-:S11]  /*22e0*/  UMOV UR5, UR15 ;  /* 0x0000000f00057c82 */ /* 0x000fd60008000000 */
.L_x_43:
[----:B------:R-:W-:Y:S01]  /*22f0*/  ULEA UR7, UR5, UR6, 0x3 ;  /* 0x0000000605077291 */ /* 0x000fe2000f8e18ff */
[----:B--2---:R-:W-:Y:S01]  /*2300*/  @P4 MOV R2, 0x7000 ;  /* 0x0000700000024802 */ /* 0x004fe20000000f00 */
[----:B--23--:R-:W-:Y:S10]  /*2310*/  @P1 BRA `(.L_x_36) ;  /* 0x00000000000c1947 */ /* 0x00cff40003800000 */
[----:B------:R-:W-:-:S04]  /*2320*/  SHF.L.U32 R3, R12, 0x1f, RZ ;  /* 0x0000001f0c037819 */ /* 0x000fc800000006ff */
[----:B------:R-:W2:Y:S02]  /*2330*/  SYNCS.PHASECHK.TRANS64.TRYWAIT P0, [UR7+0x68], R3 ;  /* 0x00006803ff0075a7 */ /* 0x000ea40008001107 */
[----:B--2---:R-:W-:Y:S05]  /*2340*/  @!P0 BRA `(.L_x_37) ;  /* 0x0000008000988947 */ /* 0x004fea0003800000 */
.L_x_36:
[----:B------:R2:W-:Y:S01]  /*2350*/  @P4 SYNCS.ARRIVE.TRANS64 RZ, [UR7], R2 ;  /* 0x00000002ffff49a7 */ /* 0x0005e20008000007 */
[----:B------:R-:W-:-:S04]  /*2360*/  ULOP3.LUT UR4, UR48, 0x2, URZ, 0xfc, !UPT ;  /* 0x0000000230047892 */ /* 0x000fc8000f8efcff */
[----:B------:R-:W-:-:S09]  /*2370*/  UISETP.NE.AND UP0, UPT, UR4, 0x2, UPT ;  /* 0x000000020400788c */ /* 0x000fd2000bf05270 */
[----:B------:R-:W-:Y:S05]  /*2380*/  BRA.U UP0, `(.L_x_38) ;  /* 0x0000000100047547 */ /* 0x000fea000b800000 */
[----:B------:R-:W-:Y:S05]  /*2390*/  BPT.TRAP 0x1 ;  /* 0x000000040000795c */ /* 0x000fea0000300000 */
.L_x_38:
[----:B------:R-:W-:Y:S04]  /*23a0*/  BSSY.RECONVERGENT B0, `(.L_x_39) ;  /* 0x0000003000007945 */ /* 0x000fe80003800200 */
[----:B------:R-:W-:Y:S05]  /*23b0*/  @!P3 BRA `(.L_x_40) ;  /* 0x000000000004b947 */ /* 0x000fea0003800000 */
[----:B------:R-:W-:Y:S05]  /*23c0*/  BPT.TRAP 0x1 ;  /* 0x000000040000795c */ /* 0x000fea0000300000 */
.L_x_40:
[----:B------:R-:W-:Y:S05]  /*23d0*/  BSYNC.RECONVERGENT B0 ;  /* 0x0000000000007941 */ /* 0x000fea0003800200 */
.L_x_39:
        /* <DEDUP_REMOVED lines=16> */
[----:B------:R-:W-:-:S02]  /*24e0*/  ULOP3.LUT UR16, UR49, UR4, URZ, 0xfc, !UPT ;  /* 0x0000000431107292 */ /* 0x000fc4000f8efcff */
[----:B------:R-:W-:Y:S02]  /*24f0*/  ULOP3.LUT UR10, UR4, UR47, URZ, 0xfc, !UPT ;  /* 0x0000002f040a7292 */ /* 0x000fe4000f8efcff */
[----:B------:R-:W-:Y:S02]  /*2500*/  USHF.L.U32 UR34, UR14, 0x7, URZ ;  /* 0x000000070e227899 */ /* 0x000fe400080006ff */
[----:B------:R-:W-:Y:S02]  /*2510*/  ULOP3.LUT UR33, UR7, 0xfefffff8, URZ, 0xc0, !UPT ;  /* 0xfefffff807217892 */ /* 0x000fe4000f8ec0ff */
[----:B------:R-:W-:Y:S02]  /*2520*/  UIADD3.X UR23, UPT, UPT, URZ, UR45, URZ, UP3, !UPT ;  /* 0x0000002dff177290 */ /* 0x000fe40009ffe4ff */
[----:B------:R-:W-:Y:S02]  /*2530*/  UIADD3 UR32, UPT, UPT, UR6, 0x8400, UR32 ;  /* 0x0000840006207890 */ /* 0x000fe4000fffe020 */
[----:B------:R-:W-:-:S02]  /*2540*/  UPRMT UR4, URZ, 0x5410, UR37 ;  /* 0x00005410ff047896 */ /* 0x000fc40008000025 */
[----:B------:R-:W-:Y:S02]  /*2550*/  UIADD3.X UR9, UPT, UPT, URZ, UR45, URZ, UP2, !UPT ;  /* 0x0000002dff097290 */ /* 0x000fe400097fe4ff */
[----:B------:R-:W-:Y:S02]  /*2560*/  UIADD3 UR24, UPT, UPT, UR24, 0x22400, URZ ;  /* 0x0002240018187890 */ /* 0x000fe4000fffe0ff */
[----:B------:R-:W-:Y:S02]  /*2570*/  USHF.L.U32 UR11, UR14, 0x1, URZ ;  /* 0x000000010e0b7899 */ /* 0x000fe400080006ff */
[----:B------:R-:W-:Y:S01]  /*2580*/  UIADD3 UR30, UP1, UPT, UR44, 0x280, URZ ;  /* 0x000002802c1e7890 */ /* 0x000fe2000ff3e0ff */
[----:B------:R-:W-:Y:S01]  /*2590*/  UMOV UR40, 0x0 ;  /* 0x0000000000287882 */ /* 0x000fe20000000000 */
[----:B------:R-:W-:Y:S01]  /*25a0*/  UMOV UR41, 0x10000000 ;  /* 0x1000000000297882 */ /* 0x000fe20000000000 */
[----:B------:R-:W-:Y:S01]  /*25b0*/  UIADD3 UR38, UP0, UPT, UR44, 0x380, URZ ;  /* 0x000003802c267890 */ /* 0x000fe2000ff1e0ff */
[----:B------:R4:W-:Y:S01]  /*25c0*/  UTMALDG.3D.MULTICAST.2CTA [UR32], [UR22], UR4, desc[UR40] ;  /* 0x00002820160073b4 */ /* 0x0009e20008211804 */
[----:B------:R-:W-:Y:S01]  /*25d0*/  UMOV UR28, UR36 ;  /* 0x00000024001c7c82 */ /* 0x000fe20008000000 */
[----:B------:R-:W-:Y:S01]  /*25e0*/  UMOV UR25, UR33 ;  /* 0x0000002100197c82 */ /* 0x000fe20008000000 */
[----:B------:R-:W-:Y:S01]  /*25f0*/  UMOV UR26, UR34 ;  /* 0x00000022001a7c82 */ /* 0x000fe20008000000 */
[----:B------:R-:W-:-:S02]  /*2600*/  UIADD3.X UR31, UPT, UPT, URZ, UR45, URZ, UP1, !UPT ;  /* 0x0000002dff1f7290 */ /* 0x000fc40008ffe4ff */
[----:B------:R-:W-:Y:S02]  /*2610*/  ULOP3.LUT UR19, UR11, UR52, URZ, 0xfc, !UPT ;  /* 0x000000340b137292 */ /* 0x000fe4000f8efcff */
[----:B------:R-:W-:Y:S01]  /*2620*/  UIADD3 UR16, UPT, UPT, UR6, 0x2f400, UR16 ;  /* 0x0002f40006107890 */ /* 0x000fe2000fffe010 */
[----:B------:R2:W-:Y:S01]  /*2630*/  UTMALDG.3D.2CTA [UR24], [UR8], desc[UR40] ;  /* 0x00002818080075b4 */ /* 0x0005e20008211000 */
[----:B------:R-:W-:Y:S02]  /*2640*/  UIADD3 UR11, UPT, UPT, UR53, UR11, URZ ;  /* 0x0000000b350b7290 */ /* 0x000fe4000fffe0ff */
[----:B------:R-:W-:Y:S01]  /*2650*/  UIADD3.X UR39, UPT, UPT, URZ, UR45, URZ, UP0, !UPT ;  /* 0x0000002dff277290 */ /* 0x000fe200087fe4ff */
[----:B------:R-:W-:Y:S01]  /*2660*/  UMOV UR18, URZ ;  /* 0x000000ff00127c82 */ /* 0x000fe20008000000 */
[----:B------:R-:W-:Y:S01]  /*2670*/  UMOV UR21, UR36 ;  /* 0x0000002400157c82 */ /* 0x000fe20008000000 */
[----:B------:R-:W-:Y:S01]  /*2680*/  UMOV UR17, UR33 ;  /* 0x0000002100117c82 */ /* 0x000fe20008000000 */
[----:B------:R-:W-:Y:S01]  /*2690*/  UMOV UR13, UR36 ;  /* 0x00000024000d7c82 */ /* 0x000fe20008000000 */
[----:B------:R1:W-:Y:S01]  /*26a0*/  UTMALDG.4D.MULTICAST.2CTA [UR16], [UR30], UR4, desc[UR40] ;  /* 0x000028101e0073b4 */ /* 0x0003e20008219804 */
[----:B----4-:R-:W-:-:S02]  /*26b0*/  UPRMT UR22, URZ, 0x5410, UR43 ;  /* 0x00005410ff167896 */ /* 0x010fc4000800002b */
[----:B--2---:R-:W-:Y:S01]  /*26c0*/  UIADD3 UR8, UPT, UPT, UR6, 0x32800, UR10 ;  /* 0x0003280006087890 */ /* 0x004fe2000fffe00a */
[----:B------:R-:W-:Y:S02]  /*26d0*/  UMOV UR9, UR33 ;  /* 0x0000002100097c82 */ /* 0x000fe40008000000 */
[----:B------:R-:W-:-:S06]  /*26e0*/  UMOV UR10, UR18 ;  /* 0x00000012000a7c82 */ /* 0x000fcc0008000000 */
[----:B------:R1:W-:Y:S02]  /*26f0*/  UTMALDG.4D.MULTICAST.2CTA [UR8], [UR38], UR22, desc[UR40] ;  /* 0x00002808260073b4 */ /* 0x0003e40008219816 */
[----:B-1----:R-:W-:Y:S01]  /*2700*/  NOP ;  /* 0x0000000000007918 */ /* 0x002fe20000000000 */
.L_x_42:
[----:B------:R-:W-:Y:S05]  /*2710*/  BSYNC.RECONVERGENT B0 ;  /* 0x0000000000007941 */ /* 0x000fea0003800200 */
.L_x_41:
[----:B------:R-:W-:Y:S01]  /*2720*/  UIADD3 UR14, UPT, UPT, UR14, 0x1, URZ ;  /* 0x000000010e0e7890 */ /* 0x000fe2000fffe0ff */
[----:B------:R-:W-:-:S03]  /*2730*/  UMOV UR5, UR15 ;  /* 0x0000000f00057c82 */ /* 0x000fc60008000000 */
[----:B------:R-:W-:-:S09]  /*2740*/  UISETP.NE.AND UP0, UPT, UR14, UR29, UPT ;  /* 0x0000001d0e00728c */ /* 0x000fd2000bf05270 */
[----:B------:R-:W-:Y:S05]  /*2750*/  BRA.U UP0, `(.L_x_43) ;  /* 0xfffffff900e47547 */ /* 0x000fea000b83ffff */
.L_x_35:
[C---:B------:R-:W-:Y:S01]  /*2760*/  LEA R3, R11.reuse, UR6, 0x3 ;  /* 0x000000060b037c11 */ /* 0x040fe2000f8e18ff */
[----:B------:R-:W-:Y:S01]  /*2770*/  NOP ;  /* 0x0000000000007918 */ /* 0x000fe20000000000 */
[----:B-1----:R-:W-:Y:S02]  /*2780*/  SHF.L.U32 R0, R10, 0x1f, RZ ;  /* 0x0000001f0a007819 */ /* 0x002fe400000006ff */
[----:B------:R-:W-:Y:S02]  /*2790*/  LEA R5, R11, UR6, 0x4 ;  /* 0x000000060b057c11 */ /* 0x000fe4000f8e20ff */
[----:B------:R-:W1:Y:S02]  /*27a0*/  SYNCS.PHASECHK.TRANS64.TRYWAIT P0, [R3+URZ+0x120], R0 ;  /* 0x00012000030075a7 */ /* 0x000e6400080011ff */
[----:B-1----:R-:W-:Y:S05]  /*27b0*/  @!P0 BRA `(.L_x_44) ;  /* 0x0000007c00948947 */ /* 0x002fea0003800000 */
.L_x_164:
[----:B------:R-:W4:Y:S01]  /*27c0*/  LDS.128 R4, [R5+0x190] ;  /* 0x0001900005047984 */ /* 0x000f220000000c00 */
[----:B------:R-:W-:Y:S01]  /*27d0*/  UISETP.GE.AND UP0, UPT, UR42, 0x1, UPT ;  /* 0x000000012a00788c */ /* 0x000fe2000bf06270 */
[----:B------:R-:W-:Y:S01]  /*27e0*/  @!PT LDS RZ, [RZ] ;  /* 0x00000000fffff984 */ /* 0x000fe20000000800 */
[----:B------:R-:W-:Y:S01]  /*27f0*/  @!PT LDS RZ, [RZ] ;  /* 0x00000000fffff984 */ /* 0x000fe20000000800 */
[----:B------:R-:W-:Y:S01]  /*2800*/  @!PT LDS RZ, [RZ] ;  /* 0x00000000fffff984 */ /* 0x000fe20000000800 */
[----:B------:R-:W-:Y:S01]  /*2810*/  @!PT LDS RZ, [RZ] ;  /* 0x00000000fffff984 */ /* 0x000fe20000000800 */
[----:B------:R1:W-:Y:S06]  /*2820*/  MEMBAR.ALL.CTA ;  /* 0x0000000000007992 */ /* 0x0003ec0000008000 */
[----:B-1----:R-:W1:Y:S01]  /*2830*/  FENCE.VIEW.ASYNC.S ;  /* 0x00000000000073c6 */ /* 0x002e620000000000 */
[----:B----4-:R-:W-:-:S13]  /*2840*/  LOP3.LUT P0, RZ, R6, 0x1, RZ, 0xc0, !PT ;  /* 0x0000000106ff7812 */ /* 0x010fda000780c0ff */
[----:B-1----:R-:W-:Y:S01]  /*2850*/  VOTEU.ANY UP1, P0 ;  /* 0x0000000000ff7886 */ /* 0x002fe20000020100 */
[----:B------:R-:W-:-:S13]  /*2860*/  PLOP3.LUT P0, PT, PT, PT, UP1, 0x80, 0x8 ;  /* 0x000000000008781c */ /* 0x000fda0003f0f018 */
[----:B------:R-:W-:Y:S02]  /*2870*/  @P0 LOP3.LUT R0, R5, 0xffff, RZ, 0xc0, !PT ;  /* 0x0000ffff05000812 */ /* 0x000fe400078ec0ff */
[----:B--2---:R-:W-:Y:S02]  /*2880*/  @P0 MOV R2, R4 ;  /* 0x0000000400020202 */ /* 0x004fe40000000f00 */
[----:B------:R-:W-:Y:S01]  /*2890*/  @P0 R2UR UR5, R0 ;  /* 0x00000000000502ca */ /* 0x000fe200000e0000 */
[----:B------:R-:W-:Y:S01]  /*28a0*/  VIADD R0, R3, 0x130 ;  /* 0x0000013003007836 */ /* 0x000fe20000000000 */
[----:B------:R-:W-:Y:S02]  /*28b0*/  @P0 SHF.R.U32.HI R4, RZ, 0x10, R5 ;  /* 0x00000010ff040819 */ /* 0x000fe40000011605 */
[----:B------:R-:W-:Y:S02]  /*28c0*/  @P0 R2UR UR7, R2 ;  /* 0x00000000020702ca */ /* 0x000fe400000e0000 */
[----:B------:R-:W-:-:S02]  /*28d0*/  PRMT R0, RZ, 0x654, R0 ;  /* 0x00000654ff007816 */ /* 0x000fc40000000000 */
[----:B------:R-:W-:Y:S02]  /*28e0*/  @P0 R2UR UR4, R4 ;  /* 0x00000000040402ca */ /* 0x000fe400000e0000 */
[----:B------:R1:W-:Y:S03]  /*28f0*/  SYNCS.ARRIVE.TRANS64.RED.A1T0 RZ, [R0+URZ], RZ ;  /* 0x000000ff00ff79a7 */ /* 0x0003e600081004ff */
[----:B------:R-:W-:-:S04]  /*2900*/  @UP1 UMOV UR55, UR5 ;  /* 0x0000000500371c82 */ /* 0x000fc80008000000 */
[----:B------:R-:W-:-:S04]  /*2910*/  @UP1 UMOV UR56, UR7 ;  /* 0x0000000700381c82 */ /* 0x000fc80008000000 */
[----:B------:R-:W-:Y:S01]  /*2920*/  @UP1 UMOV UR36, UR4 ;  /* 0x0000000400241c82 */ /* 0x000fe20008000000 */
[----:B------:R-:W-:Y:S05]  /*2930*/  BRA.U !UP0, `(.L_x_45) ;  /* 0x0000000108d47547 */ /* 0x000fea000b800000 */
[----:B------:R-:W2:Y:S01]  /*2940*/  LDCU.128 UR16, c[0x0][0xf10] ;  /* 0x0001e200ff1077ac */ /* 0x000ea20008000c00 */
[----:B------:R-:W4:Y:S01]  /*2950*/  LDCU UR22, c[0x0][0xf20] ;  /* 0x0001e400ff1677ac */ /* 0x000f220008000800 */
[----:B------:R-:W3:Y:S01]  /*2960*/  LDCU UR14, c[0x0][0xf0c] ;  /* 0x0001e180ff0e77ac */ /* 0x000ee20008000800 */
[----:B------:R-:W1:Y:S01]  /*2970*/  LDCU.64 UR8, c[0x0][0xf28] ;  /* 0x0001e500ff0877ac */ /* 0x000e620008000a00 */
[----:B------:R-:W-:Y:S02]  /*2980*/  UISETP.NE.AND UP3, UPT, UR42, 0x1, UPT ;  /* 0x000000012a00788c */ /* 0x000fe4000bf65270 */
[----:B--2---:R-:W-:Y:S02]  /*2990*/  UIMAD.WIDE.U32 UR10, UR58, UR19, URZ ;  /* 0x000000133a0a72a5 */ /* 0x004fe4000f8e00ff */
[----:B------:R-:W-:Y:S02]  /*29a0*/  UIMAD.WIDE.U32 UR4, UR59, UR16, URZ ;  /* 0x000000103b0472a5 */ /* 0x000fe4000f8e00ff */
[----:B------:R-:W-:-:S02]  /*29b0*/  UISETP.NE.AND UP0, UPT, UR18, 0x1, UPT ;  /* 0x000000011200788c */ /* 0x000fc4000bf05270 */
[----:B------:R-:W-:Y:S01]  /*29c0*/  UIMAD.WIDE.U32 UR20, UR55, UR19, URZ ;  /* 0x00000013371472a5 */ /* 0x000fe2000f8e00ff */
[----:B------:R-:W-:Y:S02]  /*29d0*/  UMOV UR10, UR11 ;  /* 0x0000000b000a7c82 */ /* 0x000fe40008000000 */
[----:B------:R-:W-:Y:S01]  /*29e0*/  UMOV UR4, UR5 ;  /* 0x0000000500047c82 */ /* 0x000fe20008000000 */
[----:B----4-:R-:W-:Y:S02]  /*29f0*/  USHF.R.U32.HI UR10, URZ, UR22, UR10 ;  /* 0x00000016ff0a7299 */ /* 0x010fe4000801160a */
[----:B---3--:R-:W-:Y:S02]  /*2a00*/  UISETP.NE.AND UP2, UPT, UR14, 0x1, UPT ;  /* 0x000000010e00788c */ /* 0x008fe4000bf45270 */
[----:B------:R-:W-:Y:S02]  /*2a10*/  USHF.R.U32.HI UR4, URZ, UR17, UR4 ;  /* 0x00000011ff047299 */ /* 0x000fe40008011604 */
[----:B------:R-:W-:-:S02]  /*2a20*/  USEL UR5, UR58, UR10, !UP0 ;  /* 0x0000000a3a057287 */ /* 0x000fc4000c000000 */
[----:B------:R-:W-:Y:S02]  /*2a30*/  USEL UR7, UR59, UR4, !UP2 ;  /* 0x000000043b077287 */ /* 0x000fe4000d000000 */
[----:B-1----:R-:W-:Y:S01]  /*2a40*/  UIMAD.WIDE.U32 UR10, UR5, UR8, URZ ;  /* 0x00000008050a72a5 */ /* 0x002fe2000f8e00ff */
[----:B------:R-:W-:Y:S01]  /*2a50*/  UMOV UR4, UR21 ;  /* 0x0000001500047c82 */ /* 0x000fe20008000000 */
[----:B------:R-:W-:Y:S02]  /*2a60*/  UIMAD.WIDE.U32 UR12, UR56, UR16, URZ ;  /* 0x00000010380c72a5 */ /* 0x000fe4000f8e00ff */
[----:B------:R-:W-:-:S03]  /*2a70*/  UIMAD.WIDE.U32 UR20, UR7, UR8, URZ ;  /* 0x00000008071472a5 */ /* 0x000fc6000f8e00ff */
[----:B------:R-:W-:Y:S01]  /*2a80*/  UMOV UR10, UR11 ;  /* 0x0000000b000a7c82 */ /* 0x000fe20008000000 */
[----:B------:R-:W-:Y:S02]  /*2a90*/  USHF.R.U32.HI UR4, URZ, UR22, UR4 ;  /* 0x00000016ff047299 */ /* 0x000fe40008011604 */
[----:B------:R-:W-:Y:S01]  /*2aa0*/  @UP3 USHF.R.U32.HI UR5, URZ, UR9, UR10 ;  /* 0x00000009ff053299 */ /* 0x000fe2000801160a */
[----:B------:R-:W-:Y:S01]  /*2ab0*/  UMOV UR12, UR13 ;  /* 0x0000000d000c7c82 */ /* 0x000fe20008000000 */
[----:B------:R-:W-:Y:S01]  /*2ac0*/  UMOV UR20, UR21 ;  /* 0x0000001500147c82 */ /* 0x000fe20008000000 */
[----:B------:R-:W-:Y:S02]  /*2ad0*/  USHF.R.U32.HI UR17, URZ, UR17, UR12 ;  /* 0x00000011ff117299 */ /* 0x000fe4000801160c */
[----:B------:R-:W-:Y:S02]  /*2ae0*/  USEL UR4, UR55, UR4, !UP0 ;  /* 0x0000000437047287 */ /* 0x000fe4000c000000 */
[----:B------:R-:W-:-:S02]  /*2af0*/  @UP3 USHF.R.U32.HI UR7, URZ, UR9, UR20 ;  /* 0x00000009ff073299 */ /* 0x000fc40008011614 */
[----:B------:R-:W-:Y:S02]  /*2b00*/  UIMAD UR10, UR42, UR5, URZ ;  /* 0x000000052a0a72a4 */ /* 0x000fe4000f8e02ff */
[----:B------:R-:W-:Y:S02]  /*2b10*/  USEL UR5, UR56, UR17, !UP2 ;  /* 0x0000001138057287 */ /* 0x000fe4000d000000 */
[----:B------:R-:W-:Y:S02]  /*2b20*/  UIMAD UR12, UR42, UR7, URZ ;  /* 0x000000072a0c72a4 */ /* 0x000fe4000f8e02ff */
[----:B------:R-:W-:Y:S02]  /*2b30*/  UISETP.GE.AND UP0, UPT, UR4, UR10, UPT ;  /* 0x0000000a0400728c */ /* 0x000fe4000bf06270 */
[----:B------:R-:W-:Y:S02]  /*2b40*/  UIMAD.WIDE.U32 UR10, UR4, UR8, URZ ;  /* 0x00000008040a72a5 */ /* 0x000fe4000f8e00ff */
[----:B------:R-:W-:-:S02]  /*2b50*/  UISETP.GE.OR UP0, UPT, UR5, UR12, UP0 ;  /* 0x0000000c0500728c */ /* 0x000fc40008706670 */
[----:B------:R-:W-:Y:S02]  /*2b60*/  UIMAD.WIDE.U32 UR12, UR5, UR8, URZ ;  /* 0x00000008050c72a5 */ /* 0x000fe4000f8e00ff */
[----:B------:R-:W-:Y:S01]  /*2b70*/  UIADD3 UR12, UPT, UPT, -UR5, URZ, URZ ;  /* 0x000000ff050c7290 */ /* 0x000fe2000fffe1ff */
[----:B------:R-:W-:Y:S01]  /*2b80*/  UMOV UR10, UR11 ;  /* 0x0000000b000a7c82 */ /* 0x000fe20008000000 */
[----:B------:R-:W-:Y:S02]  /*2b90*/  UIADD3 UR11, UPT, UPT, -UR4, URZ, URZ ;  /* 0x000000ff040b7290 */ /* 0x000fe4000fffe1ff */
[----:B------:R-:W-:-:S03]  /*2ba0*/  USHF.R.U32.HI UR10, URZ, UR9, UR10 ;  /* 0x00000009ff0a7299 */ /* 0x000fc6000801160a */
[----:B------:R-:W-:Y:S01]  /*2bb0*/  @!UP0 UMOV UR8, UR13 ;  /* 0x0000000d00088c82 */ /* 0x000fe20008000000 */
[----:B------:R-:W-:Y:S02]  /*2bc0*/  UIMAD UR11, UR18, UR11, UR55 ;  /* 0x0000000b120b72a4 */ /* 0x000fe4000f8e0237 */
[----:B------:R-:W-:Y:S02]  /*2bd0*/  USEL UR10, UR4, UR10, !UP3 ;  /* 0x0000000a040a7287 */ /* 0x000fe4000d800000 */
[----:B------:R-:W-:Y:S02]  /*2be0*/  @!UP0 USHF.R.U32.HI UR8, URZ, UR9, UR8 ;  /* 0x00000009ff088299 */ /* 0x000fe40008011608 */
[----:B------:R-:W-:Y:S02]  /*2bf0*/  UIADD3 UR9, UPT, UPT, -UR10, URZ, URZ ;  /* 0x000000ff0a097290 */ /* 0x000fe4000fffe1ff */
[----:B------:R-:W-:Y:S02]  /*2c00*/  @!UP0 USEL UR8, UR5, UR8, !UP3 ;  /* 0x0000000805088287 */ /* 0x000fe4000d800000 */
[----:B------:R-:W-:-:S02]  /*2c10*/  UIMAD UR9, UR42, UR9, UR4 ;  /* 0x000000092a0972a4 */ /* 0x000fc4000f8e0204 */
[----:B------:R-:W-:Y:S02]  /*2c20*/  @!UP0 UIADD3 UR10, UPT, UPT, UR10, -UR8, URZ ;  /* 0x800000080a0a8290 */ /* 0x000fe4000fffe0ff */
[----:B------:R-:W-:Y:S02]  /*2c30*/  @!UP0 UIMAD UR8, UR9, UR7, UR8 ;  /* 0x00000007090882a4 */ /* 0x000fe4000f8e0208 */
[----:B------:R-:W-:Y:S02]  /*2c40*/  @!UP0 UIMAD UR4, UR42, UR10, UR5 ;  /* 0x0000000a2a0482a4 */ /* 0x000fe4000f8e0205 */
[----:B------:R-:W-:Y:S02]  /*2c50*/  UIMAD UR7, UR14, UR12, UR56 ;  /* 0x0000000c0e0772a4 */ /* 0x000fe4000f8e0238 */
[----:B------:R-:W-:Y:S01]  /*2c60*/  UIMAD UR55, UR4, UR18, UR11 ;  /* 0x00000012043772a4 */ /* 0x000fe2000f8e020b */
[----:B------:R-:W-:Y:S02]  /*2c70*/  @!UP0 UMOV UR5, UR8 ;  /* 0x0000000800058c82 */ /* 0x000fe40008000000 */
[----:B------:R-:W-:-:S12]  /*2c80*/  UIMAD UR56, UR5, UR14, UR7 ;  /* 0x0000000e053872a4 */ /* 0x000fd8000f8e0207 */
.L_x_45:
[----:B------:R-:W2:Y:S02]  /*2c90*/  LDCU UR4, c[0x0][0xf30] ;  /* 0x0001e600ff0477ac */ /* 0x000ea40008000800 */
[----:B--2---:R-:W-:-:S09]  /*2ca0*/  UISETP.NE.AND UP0, UPT, UR4, 0x1, UPT ;  /* 0x000000010400788c */ /* 0x004fd2000bf05270 */
[----:B------:R-:W-:Y:S05]  /*2cb0*/  BRA.U UP0, `(.L_x_46) ;  /* 0x0000000100447547 */ /* 0x000fea000b800000 */
[----:B------:R-:W2:Y:S01]  /*2cc0*/  LDCU.128 UR16, c[0x0][0xf10] ;  /* 0x0001e200ff1077ac */ /* 0x000ea20008000c00 */
[----:B------:R-:W4:Y:S01]  /*2cd0*/  LDCU UR10, c[0x0][0xf0c] ;  /* 0x0001e180ff0a77ac */ /* 0x000f220008000800 */
[----:B------:R-:W1:Y:S01]  /*2ce0*/  LDCU UR7, c[0x0][0xf20] ;  /* 0x0001e400ff0777ac */ /* 0x000e620008000800 */
[----:B--2---:R-:W-:Y:S02]  /*2cf0*/  UIMAD.WIDE.U32 UR8, UR56, UR16, URZ ;  /* 0x00000010380872a5 */ /* 0x004fe4000f8e00ff */
[----:B------:R-:W-:Y:S02]  /*2d00*/  UIMAD.WIDE.U32 UR4, UR55, UR19, URZ ;  /* 0x00000013370472a5 */ /* 0x000fe4000f8e00ff */
[----:B----4-:R-:W-:Y:S02]  /*2d10*/  UISETP.NE.AND UP2, UPT, UR10, 0x1, UPT ;  /* 0x000000010a00788c */ /* 0x010fe4000bf45270 */
[----:B------:R-:W-:Y:S01]  /*2d20*/  UISETP.NE.AND UP0, UPT, UR18, 0x1, UPT ;  /* 0x000000011200788c */ /* 0x000fe2000bf05270 */
[----:B------:R-:W-:-:S02]  /*2d30*/  UMOV UR8, UR9 ;  /* 0x0000000900087c82 */ /* 0x000fc40008000000 */
[----:B------:R-:W-:Y:S01]  /*2d40*/  UMOV UR4, UR5 ;  /* 0x0000000500047c82 */ /* 0x000fe20008000000 */
[----:B------:R-:W-:Y:S02]  /*2d50*/  USHF.R.U32.HI UR17, URZ, UR17, UR8 ;  /* 0x00000011ff117299 */ /* 0x000fe40008011608 */
[----:B-1----:R-:W-:Y:S02]  /*2d60*/  USHF.R.U32.HI UR4, URZ, UR7, UR4 ;  /* 0x00000007ff047299 */ /* 0x002fe40008011604 */
[----:B------:R-:W-:Y:S02]  /*2d70*/  USEL UR5, UR56, UR17, !UP2 ;  /* 0x0000001138057287 */ /* 0x000fe4000d000000 */
[----:B------:R-:W-:-:S04]  /*2d80*/  USEL UR4, UR55, UR4, !UP0 ;  /* 0x0000000437047287 */ /* 0x000fc8000c000000 */
[----:B------:R-:W-:Y:S02]  /*2d90*/  UIADD3 UR7, UPT, UPT, UR5, -UR4, URZ ;  /* 0x8000000405077290 */ /* 0x000fe4000fffe0ff */
[----:B------:R-:W-:Y:S02]  /*2da0*/  UIADD3 UR4, UPT, UPT, -UR5, UR4, URZ ;  /* 0x0000000405047290 */ /* 0x000fe4000fffe1ff */
[----:B------:R-:W-:Y:S02]  /*2db0*/  UIMAD UR55, UR7, UR18, UR55 ;  /* 0x00000012073772a4 */ /* 0x000fe4000f8e0237 */
[----:B------:R-:W-:-:S12]  /*2dc0*/  UIMAD UR56, UR4, UR10, UR56 ;  /* 0x0000000a043872a4 */ /* 0x000fd8000f8e0238 */
.L_x_46:
[----:B------:R-:W-:Y:S01]  /*2dd0*/  VIADD R11, R11, 0x1 ;  /* 0x000000010b0b7836 */ /* 0x000fe20000000000 */
[----:B------:R-:W-:Y:S01]  /*2de0*/  R2UR UR4, R82 ;  /* 0x00000000520472ca */ /* 0x000fe200000e0000 */
[----:B------:R-:W-:Y:S01]  /*2df0*/  UIADD3 UR12, UPT, UPT, UR55, UR63, URZ ;  /* 0x0000003f370c7290 */ /* 0x000fe2000fffe0ff */
[----:B------:R-:W-:Y:S02]  /*2e00*/  PLOP3.LUT P2, PT, PT, PT, PT, 0x80, 0x8 ;  /* 0x000000000008781c */ /* 0x000fe40003f4f070 */
[----:B------:R-:W-:-:S04]  /*2e10*/  ISETP.NE.AND P0, PT, R11, 0x2, PT ;  /* 0x000000020b00780c */ /* 0x000fc80003f05270 */
[----:B------:R-:W-:Y:S02]  /*2e20*/  SEL R3, RZ, 0x1, P0 ;  /* 0x00000001ff037807 */ /* 0x000fe40000000000 */
[----:B------:R-:W-:Y:S02]  /*2e30*/  SEL R11, R11, RZ, P0 ;  /* 0x000000ff0b0b7207 */ /* 0x000fe40000000000 */
[----:B------:R-:W-:Y:S01]  /*2e40*/  LOP3.LUT R10, R10, R3, RZ, 0x3c, !PT ;  /* 0x000000030a0a7212 */ /* 0x000fe200078e3cff */
[----:B------:R-:W-:Y:S01]  /*2e50*/  UIADD3 UR20, UPT, UPT, UR56, UR4, URZ ;  /* 0x0000000438147290 */ /* 0x000fe2000fffe0ff */
[----:B------:R-:W-:Y:S11]  /*2e60*/  BRA.U UP1, `(.L_x_47) ;  /* 0xffffffed01507547 */ /* 0x000ff6000b83ffff */
[----:B------:R-:W-:Y:S01]  /*2e70*/  UIADD3 UR7, UPT, UPT, UR6, 0x68, URZ ;  /* 0x0000006806077890 */ /* 0x000fe2000fffe0ff */
[----:B------:R-:W-:-:S03]  /*2e80*/  SHF.L.U32 R3, R12, 0x1f, RZ ;  /* 0x0000001f0c037819 */ /* 0x000fc600000006ff */
[----:B------:R-:W-:-:S09]  /*2e90*/  ULEA UR4, UR15, UR7, 0x3 ;  /* 0x000000070f047291 */ /* 0x000fd2000f8e18ff */
[----:B------:R-:W2:Y:S02]  /*2ea0*/  SYNCS.PHASECHK.TRANS64.TRYWAIT P0, [UR4], R3 ;  /* 0x00000003ff0075a7 */ /* 0x000ea40008001104 */
[----:B--2---:R-:W-:Y:S05]  /*2eb0*/  @!P0 BRA `(.L_x_48) ;  /* 0x0000007400e88947 */ /* 0x004fea0003800000 */
.L_x_166:
[----:B------:R-:W-:-:S04]  /*2ec0*/  UIADD3 UR4, UPT, UPT, UR15, 0x1, URZ ;  /* 0x000000010f047890 */ /* 0x000fc8000fffe0ff */
[----:B------:R-:W-:-:S04]  /*2ed0*/  UISETP.NE.AND UP0, UPT, UR4, 0xd, UPT ;  /* 0x0000000d0400788c */ /* 0x000fc8000bf05270 */
[----:B------:R-:W-:Y:S02]  /*2ee0*/  USEL UR6, URZ, 0x1, UP0 ;  /* 0x00000001ff067887 */ /* 0x000fe40008000000 */
[----:B------:R-:W-:-:S04]  /*2ef0*/  USEL UR4, UR4, URZ, UP0 ;  /* 0x000000ff04047287 */ /* 0x000fc80008000000 */
[----:B------:R-:W-:Y:S01]  /*2f00*/  ULEA UR5, UR4, UR7, 0x3 ;  /* 0x0000000704057291 */ /* 0x000fe2000f8e18ff */
[----:B------:R-:W-:-:S04]  /*2f10*/  LOP3.LUT R2, R12, UR6, RZ, 0x3c, !PT ;  /* 0x000000060c027c12 */ /* 0x000fc8000f8e3cff */
[----:B-1----:R-:W-:-:S04]  /*2f20*/  SHF.L.U32 R3, R2, 0x1f, RZ ;  /* 0x0000001f02037819 */ /* 0x002fc800000006ff */
[----:B------:R-:W1:Y:S02]  /*2f30*/  SYNCS.PHASECHK.TRANS64.TRYWAIT P0, [UR5], R3 ;  /* 0x00000003ff0075a7 */ /* 0x000e640008001105 */
[----:B-1----:R-:W-:Y:S05]  /*2f40*/  @!P0 BRA `(.L_x_49) ;  /* 0x0000007400dc8947 */ /* 0x002fea0003800000 */
.L_x_168:
        /* <DEDUP_REMOVED lines=9> */
.L_x_170:
        /* <DEDUP_REMOVED lines=9> */
.L_x_172:
        /* <DEDUP_REMOVED lines=9> */
.L_x_174:
        /* <DEDUP_REMOVED lines=9> */
.L_x_176:
        /* <DEDUP_REMOVED lines=9> */
.L_x_178:
        /* <DEDUP_REMOVED lines=9> */
.L_x_180:
        /* <DEDUP_REMOVED lines=9> */
.L_x_182:
        /* <DEDUP_REMOVED lines=9> */
.L_x_184:
        /* <DEDUP_REMOVED lines=9> */
.L_x_186:
        /* <DEDUP_REMOVED lines=9> */
.L_x_188:
[----:B------:R-:W-:-:S04]  /*34f0*/  UIADD3 UR4, UPT, UPT, UR4, 0x1, URZ ;  /* 0x0000000104047890 */ /* 0x000fc8000fffe0ff */
[----:B------:R-:W-:-:S04]  /*3500*/  UISETP.NE.AND UP0, UPT, UR4, 0xd, UPT ;  /* 0x0000000d0400788c */ /* 0x000fc8000bf05270 */
[----:B------:R-:W-:Y:S02]  /*3510*/  USEL UR5, URZ, 0x1, UP0 ;  /* 0x00000001ff057887 */ /* 0x000fe40008000000 */
[----:B------:R-:W-:-:S04]  /*3520*/  USEL UR4, UR4, URZ, UP0 ;  /* 0x000000ff04047287 */ /* 0x000fc80008000000 */
[----:B------:R-:W-:Y:S01]  /*3530*/  ULEA UR4, UR4, UR7, 0x3 ;  /* 0x0000000704047291 */ /* 0x000fe2000f8e18ff */
[----:B-1----:R-:W-:-:S04]  /*3540*/  LOP3.LUT R3, R2, UR5, RZ, 0x3c, !PT ;  /* 0x0000000502037c12 */ /* 0x002fc8000f8e3cff */
[----:B------:R-:W-:Y:S01]  /*3550*/  SHF.L.U32 R3, R3, 0x1f, RZ ;  /* 0x0000001f03037819 */ /* 0x000fe200000006ff */
[----:B------:R-:W-:-:S07]  /*3560*/  IMAD.U32 R0, RZ, RZ, UR4 ;  /* 0x00000004ff007e24 */ /* 0x000fce000f8e00ff */
.L_x_60:
[----:B-1----:R1:W2:Y:S02]  /*3570*/  SYNCS.PHASECHK.TRANS64.TRYWAIT P0, [R0+URZ], R3 ;  /* 0x00000003000075a7 */ /* 0x0022a400080011ff */
[----:B--2---:R-:W-:Y:S05]  /*3580*/  @!P0 NANOSLEEP.SYNCS 0x989680 ;  /* 0x009896800000895d */ /* 0x004fea0003900000 */
[----:B------:R-:W2:Y:S02]  /*3590*/  @!P0 SYNCS.PHASECHK.TRANS64 P0, [R0+URZ], R3 ;  /* 0x00000003000085a7 */ /* 0x000ea400080010ff */
[----:B--2---:R-:W-:Y:S05]  /*35a0*/  @P0 EXIT ;  /* 0x000000000000094d */ /* 0x004fea0003800000 */
[----:B------:R-:W-:Y:S05]  /*35b0*/  BRA `(.L_x_60) ;  /* 0xfffffffc00ec7947 */ /* 0x000fea000383ffff */
.L_x_23:
[----:B------:R-:W-:-:S04]  /*35c0*/  UISETP.NE.AND UP0, UPT, UR57, URZ, UPT ;  /* 0x000000ff3900728c */ /* 0x000fc8000bf05270 */
[----:B------:R-:W-:-:S09]  /*35d0*/  UISETP.NE.OR UP0, UPT, UR21, 0x1, UP0 ;  /* 0x000000011500788c */ /* 0x000fd20008705670 */
[----:B------:R-:W-:Y:S05]  /*35e0*/  BRA.U UP0, `(.L_x_61) ;  /* 0x0000000500487547 */ /* 0x000fea000b800000 */
[----:B------:R-:W-:Y:S01]  /*35f0*/  ISETP.GE.U32.AND P2, PT, R0, 0x4, PT ;  /* 0x000000040000780c */ /* 0x000fe20003f46070 */
[----:B------:R-:W-:Y:S01]  /*3600*/  IMAD.MOV.U32 R12, RZ, RZ, 0x1 ;  /* 0x00000001ff0c7424 */ /* 0x000fe200078e00ff */
[----:B------:R-:W-:Y:S02]  /*3610*/  CS2R R10, SRZ ;  /* 0x00000000000a7805 */ /* 0x000fe4000001ff00 */
[----:B------:R-:W-:Y:S01]  /*3620*/  CS2R R8, SRZ ;  /* 0x0000000000087805 */ /* 0x000fe2000001ff00 */
[----:B------:R-:W-:Y:S01]  /*3630*/  UMOV UR6, 0x400 ;  /* 0x0000040000067882 */ /* 0x000fe20000000000 */
[----:B------:R-:W-:Y:S01]  /*3640*/  UMOV UR5, URZ ;  /* 0x000000ff00057c82 */ /* 0x000fe20008000000 */
[----:B------:R-:W-:-:S12]  /*3650*/  ULEA UR6, UR57, UR6, 0x18 ;  /* 0x0000000639067291 */ /* 0x000fd8000f8ec0ff */
.L_x_65:
[----:B------:R-:W-:Y:S02]  /*3660*/  LEA R2, R8, UR6, 0x3 ;  /* 0x0000000608027c11 */ /* 0x000fe4000f8e18ff */
[----:B------:R-:W-:-:S03]  /*3670*/  SHF.L.U32 R5, R9, 0x1f, RZ ;  /* 0x0000001f09057819 */ /* 0x000fc600000006ff */
[----:B------:R-:W-:Y:S01]  /*3680*/  VIADD R4, R2, 0x170 ;  /* 0x0000017002047836 */ /* 0x000fe20000000000 */
[----:B------:R-:W1:Y:S02]  /*3690*/  SYNCS.PHASECHK.TRANS64.TRYWAIT P0, [R2+URZ+0x160], R5 ;  /* 0x00016005020075a7 */ /* 0x000e6400080011ff */
[----:B-1----:R-:W-:Y:S05]  /*36a0*/  @!P0 BRA `(.L_x_62) ;  /* 0x00000074000c8947 */ /* 0x002fea0003800000 */
.L_x_189:
[----:B------:R-:W-:Y:S01]  /*36b0*/  ULEA UR4, UR5, UR6, 0x3 ;  /* 0x0000000605047291 */ /* 0x000fe2000f8e18ff */
[----:B------:R-:W-:Y:S02]  /*36c0*/  PRMT R4, RZ, 0x654, R4 ;  /* 0x00000654ff047816 */ /* 0x000fe40000000004 */
[----:B-1----:R-:W-:Y:S01]  /*36d0*/  SHF.L.U32 R5, R12, 0x1f, RZ ;  /* 0x0000001f0c057819 */ /* 0x002fe200000006ff */
[----:B------:R-:W-:Y:S01]  /*36e0*/  UIADD3 UR7, UPT, UPT, UR4, 0x120, URZ ;  /* 0x0000012004077890 */ /* 0x000fe2000fffe0ff */
[----:B------:R1:W-:Y:S05]  /*36f0*/  SYNCS.ARRIVE.TRANS64.RED.A1T0 RZ, [R4+URZ], RZ ;  /* 0x000000ff04ff79a7 */ /* 0x0003ea00081004ff */
[----:B------:R-:W-:Y:S01]  /*3700*/  IMAD.U32 R7, RZ, RZ, UR7 ;  /* 0x00000007ff077e24 */ /* 0x000fe2000f8e00ff */
[----:B------:R-:W2:Y:S04]  /*3710*/  SYNCS.PHASECHK.TRANS64.TRYWAIT P0, [UR4+0x130], R5 ;  /* 0x00013005ff0075a7 */ /* 0x000ea80008001104 */
[----:B------:R-:W-:Y:S01]  /*3720*/  PRMT R6, R0, 0x654, R7 ;  /* 0x0000065400067816 */ /* 0x000fe20000000007 */
[----:B-1----:R-:W-:Y:S01]  /*3730*/  @!P2 IMAD.MOV.U32 R4, RZ, RZ, 0x10 ;  /* 0x00000010ff04a424 */ /* 0x002fe200078e00ff */
[----:B--2---:R-:W-:Y:S06]  /*3740*/  @!P0 BRA `(.L_x_63) ;  /* 0x0000007000f88947 */ /* 0x004fec0003800000 */
.L_x_191:
[----:B------:R-:W-:Y:S01]  /*3750*/  ULEA UR8, UR5, UR6, 0x4 ;  /* 0x0000000605087291 */ /* 0x000fe2000f8e20ff */
[----:B------:R-:W-:Y:S01]  /*3760*/  SEL R3, R6, R3, !P2 ;  /* 0x0000000306037207 */ /* 0x000fe20005000000 */
[----:B------:R-:W-:Y:S01]  /*3770*/  UIADD3 UR9, UPT, UPT, UR4, 0x120, URZ ;  /* 0x0000012004097890 */ /* 0x000fe2000fffe0ff */
[----:B-1----:R-:W-:Y:S01]  /*3780*/  LEA R2, R11, UR6, 0x3 ;  /* 0x000000060b027c11 */ /* 0x002fe2000f8e18ff */
[----:B------:R-:W-:Y:S01]  /*3790*/  UIADD3 UR8, UPT, UPT, UR8, 0x190, URZ ;  /* 0x0000019008087890 */ /* 0x000fe2000fffe0ff */
[----:B------:R-:W-:Y:S01]  /*37a0*/  SHF.L.U32 R5, R10, 0x1f, RZ ;  /* 0x0000001f0a057819 */ /* 0x000fe200000006ff */
[----:B------:R1:W-:Y:S01]  /*37b0*/  @!P2 SYNCS.ARRIVE.TRANS64.RED RZ, [R3+URZ], R4 ;  /* 0x0000000403ffa9a7 */ /* 0x0003e200080004ff */
[----:B------:R-:W-:Y:S01]  /*37c0*/  UIADD3 UR4, UPT, UPT, UR5, 0x1, URZ ;  /* 0x0000000105047890 */ /* 0x000fe2000fffe0ff */
[----:B------:R-:W-:-:S03]  /*37d0*/  VIADD R8, R8, 0x1 ;  /* 0x0000000108087836 */ /* 0x000fc60000000000 */
[----:B------:R-:W-:Y:S02]  /*37e0*/  UISETP.NE.AND UP0, UPT, UR4, 0x2, UPT ;  /* 0x000000020400788c */ /* 0x000fe4000bf05270 */
[----:B------:R-:W-:Y:S06]  /*37f0*/  UGETNEXTWORKID.BROADCAST [UR8], [UR9] ;  /* 0x00000000080073ca */ /* 0x000fec0008000100 */
[----:B------:R-:W-:Y:S01]  /*3800*/  USEL UR7, URZ, 0x1, UP0 ;  /* 0x00000001ff077887 */ /* 0x000fe20008000000 */
[----:B------:R-:W-:Y:S01]  /*3810*/  ISETP.NE.AND P0, PT, R8, 0x2, PT ;  /* 0x000000020800780c */ /* 0x000fe20003f05270 */
[----:B------:R-:W-:Y:S01]  /*3820*/  USEL UR5, UR4, URZ, UP0 ;  /* 0x000000ff04057287 */ /* 0x000fe20008000000 */
[----:B------:R-:W2:Y:S03]  /*3830*/  SYNCS.PHASECHK.TRANS64.TRYWAIT P1, [R2+URZ+0x120], R5 ;  /* 0x00012005020075a7 */ /* 0x000ea600080211ff */
[----:B------:R-:W-:Y:S01]  /*3840*/  LOP3.LUT R12, R12, UR7, RZ, 0x3c, !PT ;  /* 0x000000070c0c7c12 */ /* 0x000fe2000f8e3cff */
[----:B-12---:R-:W-:Y:S07]  /*3850*/  @!P1 BRA `(.L_x_64) ;  /* 0x0000007000cc9947 */ /* 0x006fee0003800000 */
.L_x_192:
[C---:B------:R-:W-:Y:S01]  /*3860*/  LEA R4, R11.reuse, UR6, 0x4 ;  /* 0x000000060b047c11 */ /* 0x040fe2000f8e20ff */
[----:B-1----:R-:W-:Y:S01]  /*3870*/  VIADD R2, R2, 0x130 ;  /* 0x0000013002027836 */ /* 0x002fe20000000000 */
[----:B------:R-:W-:Y:S01]  /*3880*/  SEL R8, R8, RZ, P0 ;  /* 0x000000ff08087207 */ /* 0x000fe20000000000 */
[----:B------:R-:W-:-:S03]  /*3890*/  VIADD R11, R11, 0x1 ;  /* 0x000000010b0b7836 */ /* 0x000fc60000000000 */
[----:B------:R-:W1:Y:S01]  /*38a0*/  LDS.128 R4, [R4+0x190] ;  /* 0x0001900004047984 */ /* 0x000e620000000c00 */
[----:B------:R-:W-:Y:S02]  /*38b0*/  PRMT R2, RZ, 0x654, R2 ;  /* 0x00000654ff027816 */ /* 0x000fe40000000002 */
[C---:B------:R-:W-:Y:S01]  /*38c0*/  ISETP.NE.AND P1, PT, R11.reuse, 0x2, PT ;  /* 0x000000020b00780c */ /* 0x040fe20003f25270 */
[----:B------:R-:W-:Y:S01]  /*38d0*/  @!PT LDS RZ, [RZ] ;  /* 0x00000000fffff984 */ /* 0x000fe20000000800 */
[----:B------:R-:W-:Y:S01]  /*38e0*/  @!PT LDS RZ, [RZ] ;  /* 0x00000000fffff984 */ /* 0x000fe20000000800 */
[----:B------:R-:W-:Y:S01]  /*38f0*/  @!PT LDS RZ, [RZ] ;  /* 0x00000000fffff984 */ /* 0x000fe20000000800 */
[----:B------:R-:W-:Y:S01]  /*3900*/  @!PT LDS RZ, [RZ] ;  /* 0x00000000fffff984 */ /* 0x000fe20000000800 */
[----:B------:R2:W-:Y:S06]  /*3910*/  MEMBAR.ALL.CTA ;  /* 0x0000000000007992 */ /* 0x0005ec0000008000 */
[----:B--2---:R-:W2:Y:S01]  /*3920*/  FENCE.VIEW.ASYNC.S ;  /* 0x00000000000073c6 */ /* 0x004ea20000000000 */
[----:B------:R-:W-:Y:S01]  /*3930*/  SEL R11, R11, RZ, P1 ;  /* 0x000000ff0b0b7207 */ /* 0x000fe20000800000 */
[----:B--2---:R2:W-:Y:S01]  /*3940*/  SYNCS.ARRIVE.TRANS64.RED.A1T0 RZ, [R2+URZ], RZ ;  /* 0x000000ff02ff79a7 */ /* 0x0045e200081004ff */
[----:B-1----:R-:W-:-:S02]  /*3950*/  LOP3.LUT P3, RZ, R6, 0x1, RZ, 0xc0, !PT ;  /* 0x0000000106ff7812 */ /* 0x002fc4000786c0ff */
[----:B------:R-:W-:-:S04]  /*3960*/  SEL R5, RZ, 0x1, P1 ;  /* 0x00000001ff057807 */ /* 0x000fc80000800000 */
[----:B------:R-:W-:Y:S02]  /*3970*/  LOP3.LUT R10, R10, R5, RZ, 0x3c, !PT ;  /* 0x000000050a0a7212 */ /* 0x000fe400078e3cff */
[----:B--2---:R-:W-:-:S04]  /*3980*/  SEL R2, RZ, 0x1, P0 ;  /* 0x00000001ff027807 */ /* 0x004fc80000000000 */
[----:B------:R-:W-:Y:S01]  /*3990*/  LOP3.LUT R9, R9, R2, RZ, 0x3c, !PT ;  /* 0x0000000209097212 */ /* 0x000fe200078e3cff */
[----:B------:R-:W-:Y:S06]  /*39a0*/  @P3 BRA `(.L_x_65) ;  /* 0xfffffffc002c3947 */ /* 0x000fec000383ffff */
[----:B------:R-:W-:Y:S01]  /*39b0*/  ULEA UR4, UR5, UR6, 0x3 ;  /* 0x0000000605047291 */ /* 0x000fe2000f8e18ff */
[----:B------:R-:W-:-:S08]  /*39c0*/  SHF.L.U32 R3, R12, 0x1f, RZ ;  /* 0x0000001f0c037819 */ /* 0x000fd000000006ff */
[----:B------:R-:W1:Y:S02]  /*39d0*/  SYNCS.PHASECHK.TRANS64 P0, [UR4+0x130], R3 ;  /* 0x00013003ff0075a7 */ /* 0x000e640008001004 */
[----:B-1----:R-:W-:Y:S05]  /*39e0*/  @P0 BRA `(.L_x_66) ;  /* 0x0000000000080947 */ /* 0x002fea0003800000 */
[----:B------:R-:W1:Y:S02]  /*39f0*/  SYNCS.PHASECHK.TRANS64.TRYWAIT P0, [UR4+0x130], R3 ;  /* 0x00013003ff0075a7 */ /* 0x000e640008001104 */
[----:B-1----:R-:W-:Y:S05]  /*3a00*/  @!P0 BRA `(.L_x_67) ;  /* 0x0000007000748947 */ /* 0x002fea0003800000 */
.L_x_66:
[----:B------:R-:W-:-:S04]  /*3a10*/  UIADD3 UR7, UPT, UPT, UR5, 0x1, URZ ;  /* 0x0000000105077890 */ /* 0x000fc8000fffe0ff */
[----:B------:R-:W-:-:S04]  /*3a20*/  UISETP.NE.AND UP0, UPT, UR7, 0x2, UPT ;  /* 0x000000020700788c */ /* 0x000fc8000bf05270 */
[----:B------:R-:W-:Y:S02]  /*3a30*/  USEL UR8, URZ, 0x1, UP0 ;  /* 0x00000001ff087887 */ /* 0x000fe40008000000 */
[----:B------:R-:W-:-:S04]  /*3a40*/  USEL UR7, UR7, URZ, UP0 ;  /* 0x000000ff07077287 */ /* 0x000fc80008000000 */
[----:B------:R-:W-:Y:S01]  /*3a50*/  ULEA UR7, UR7, UR6, 0x3 ;  /* 0x0000000607077291 */ /* 0x000fe2000f8e18ff */
[----:B-1----:R-:W-:-:S04]  /*3a60*/  LOP3.LUT R3, R12, UR8, RZ, 0x3c, !PT ;  /* 0x000000080c037c12 */ /* 0x002fc8000f8e3cff */
[----:B------:R-:W-:-:S04]  /*3a70*/  SHF.L.U32 R0, R3, 0x1f, RZ ;  /* 0x0000001f03007819 */ /* 0x000fc800000006ff */
[----:B------:R-:W1:Y:S02]  /*3a80*/  SYNCS.PHASECHK.TRANS64 P0, [UR7+0x130], R0 ;  /* 0x00013000ff0075a7 */ /* 0x000e640008001007 */
[----:B-1----:R-:W-:Y:S05]  /*3a90*/  @P0 EXIT ;  /* 0x000000000000094d */ /* 0x002fea0003800000 */
[----:B------:R-:W-:Y:S02]  /*3aa0*/  SHF.L.U32 R3, R3, 0x1f, RZ ;  /* 0x0000001f03037819 */ /* 0x000fe400000006ff */
[----:B------:R-:W-:-:S07]  /*3ab0*/  MOV R0, UR7 ;  /* 0x0000000700007c02 */ /* 0x000fce0008000f00 */
.L_x_68:
[----:B-1----:R1:W2:Y:S02]  /*3ac0*/  SYNCS.PHASECHK.TRANS64.TRYWAIT P0, [R0+URZ+0x130], R3 ;  /* 0x00013003000075a7 */ /* 0x0022a400080011ff */
[----:B--2---:R-:W-:Y:S05]  /*3ad0*/  @!P0 NANOSLEEP.SYNCS 0x989680 ;  /* 0x009896800000895d */ /* 0x004fea0003900000 */
[----:B------:R-:W2:Y:S02]  /*3ae0*/  @!P0 SYNCS.PHASECHK.TRANS64 P0, [R0+URZ+0x130], R3 ;  /* 0x00013003000085a7 */ /* 0x000ea400080010ff */
[----:B--2---:R-:W-:Y:S05]  /*3af0*/  @P0 EXIT ;  /* 0x000000000000094d */ /* 0x004fea0003800000 */
[----:B------:R-:W-:Y:S05]  /*3b00*/  BRA `(.L_x_68) ;  /* 0xfffffffc00ec7947 */ /* 0x000fea000383ffff */
.L_x_61:
[----:B------:R-:W-:Y:S05]  /*3b10*/  BRA.U UP4, `(.L_x_69) ;  /* 0x0000001104ec7547 */ /* 0x000fea000b800000 */
[----:B------:R-:W-:Y:S01]  /*3b20*/  UMOV UR4, 0x40 ;  /* 0x0000004000047882 */ /* 0x000fe20000000000 */
[----:B------:R-:W-:Y:S01]  /*3b30*/  NOP ;  /* 0x0000000000007918 */ /* 0x000fe20000000000 */
[----:B------:R-:W-:Y:S01]  /*3b40*/  ULEA UR5, UR57, UR4, 0x18 ;  /* 0x0000000439057291 */ /* 0x000fe2000f8ec0ff */
[----:B------:R-:W-:Y:S02]  /*3b50*/  UMOV UR6, 0x400 ;  /* 0x0000040000067882 */ /* 0x000fe40000000000 */
[----:B------:R-:W-:-:S06]  /*3b60*/  ULEA UR6, UR57, UR6, 0x18 ;  /* 0x0000000639067291 */ /* 0x000fcc000f8ec0ff */
[----:B------:R-:W1:Y:S02]  /*3b70*/  LDS.U8 R0, [UR5+0x1c] ;  /* 0x00001c05ff007984 */ /* 0x000e640008000000 */
[----:B-1----:R-:W-:-:S13]  /*3b80*/  ISETP.NE.AND P0, PT, R0, RZ, PT ;  /* 0x000000ff0000720c */ /* 0x002fda0003f05270 */
[----:B------:R-:W-:Y:S05]  /*3b90*/  @P0 BRA `(.L_x_70) ;  /* 0x0000000400080947 */ /* 0x000fea0003800000 */
[----:B------:R-:W-:Y:S02]  /*3ba0*/  UISETP.NE.U32.AND UP1, UPT, UR50, 0x1, UPT ;  /* 0x000000013200788c */ /* 0x000fe4000bf25070 */
[----:B------:R-:W-:-:S07]  /*3bb0*/  UIADD3 UR7, UPT, UPT, UR5, 0x8, URZ ;  /* 0x0000000805077890 */ /* 0x000fce000fffe0ff */
[----:B------:R-:W-:Y:S05]  /*3bc0*/  BRA.U !UP1, `(.L_x_71) ;  /* 0x00000001099c7547 */ /* 0x000fea000b800000 */
[----:B------:R-:W-:Y:S01]  /*3bd0*/  ELECT P0, URZ, PT ;  /* 0x0000000000ff782f */ /* 0x000fe20003800000 */
[----:B------:R-:W-:-:S12]  /*3be0*/  BSSY B0, `(.L_x_71) ;  /* 0x0000025000007945 */ /* 0x000fd80003800000 */
[----:B------:R-:W-:Y:S05]  /*3bf0*/  @!P0 BRA `(.L_x_72) ;  /* 0x00000000008c8947 */ /* 0x000fea0003800000 */
[----:B------:R-:W-:-:S05]  /*3c00*/  UMOV UR4, 0x10 ;  /* 0x0000001000047882 */ /* 0x000fca0000000000 */
[----:B------:R-:W-:Y:S04]  /*3c10*/  DEPBAR.LE SB1, 0x36 ;  /* 0x00009d800000791a */ /* 0x000fe80000000000 */
[----:B------:R-:W1:Y:S02]  /*3c20*/  UTCATOMSWS.2CTA.FIND_AND_SET.ALIGN UP0, UR4, UR4 ;  /* 0x00000004000475e3 */ /* 0x000e640008200800 */
[----:B-1----:R-:W-:Y:S01]  /*3c30*/  MOV R11, UR4 ;  /* 0x00000004000b7c02 */ /* 0x002fe20008000f00 */
[----:B------:R-:W-:Y:S06]  /*3c40*/  BRA.U UP0, `(.L_x_73) ;  /* 0x0000000100187547 */ /* 0x000fec000b800000 */
.L_x_74:
[----:B------:R-:W-:Y:S05]  /*3c50*/  NANOSLEEP 0x64 ;  /* 0x000000640000795d */ /* 0x000fea0003800000 */
[----:B------:R-:W-:-:S05]  /*3c60*/  UMOV UR4, 0x10 ;  /* 0x0000001000047882 */ /* 0x000fca0000000000 */
[----:B------:R-:W-:Y:S04]  /*3c70*/  DEPBAR.LE SB1, 0x36 ;  /* 0x00009d800000791a */ /* 0x000fe80000000000 */
[----:B------:R-:W1:Y:S02]  /*3c80*/  UTCATOMSWS.2CTA.FIND_AND_SET.ALIGN UP0, UR4, UR4 ;  /* 0x00000004000475e3 */ /* 0x000e640008200800 */
[----:B-1----:R-:W-:Y:S01]  /*3c90*/  MOV R11, UR4 ;  /* 0x00000004000b7c02 */ /* 0x002fe20008000f00 */
[----:B------:R-:W-:Y:S05]  /*3ca0*/  BRA.U !UP0, `(.L_x_74) ;  /* 0xfffffffd08e87547 */ /* 0x000fea000b83ffff */
.L_x_73:
[----:B------:R-:W1:Y:S01]  /*3cb0*/  LDS R7, [UR5+0x10] ;  /* 0x00001005ff077984 */ /* 0x000e620008000800 */
[----:B------:R-:W-:Y:S01]  /*3cc0*/  IMAD.U32 R5, RZ, RZ, UR6 ;  /* 0x00000006ff057e24 */ /* 0x000fe2000f8e00ff */
[----:B------:R-:W-:-:S03]  /*3cd0*/  MOV R4, UR51 ;  /* 0x0000003300047c02 */ /* 0x000fc60008000f00 */
[----:B------:R-:W-:Y:S01]  /*3ce0*/  VIADD R5, R5, 0x1b0 ;  /* 0x000001b005057836 */ /* 0x000fe20000000000 */
[----:B-1----:R-:W-:-:S04]  /*3cf0*/  SHF.L.U32 R7, R7, 0x1f, RZ ;  /* 0x0000001f07077819 */ /* 0x002fc800000006ff */
[----:B------:R-:W1:Y:S02]  /*3d00*/  SYNCS.PHASECHK.TRANS64.TRYWAIT P0, [UR5+0x8], R7 ;  /* 0x00000807ff0075a7 */ /* 0x000e640008001105 */
[----:B-1----:R-:W-:Y:S05]  /*3d10*/  @P0 BRA `(.L_x_75) ;  /* 0x0000000000080947 */ /* 0x002fea0003800000 */
[----:B------:R-:W1:Y:S02]  /*3d20*/  SYNCS.PHASECHK.TRANS64.TRYWAIT P0, [UR5+0x8], R7 ;  /* 0x00000807ff0075a7 */ /* 0x000e640008001105 */
[----:B-1----:R-:W-:Y:S05]  /*3d30*/  @!P0 BRA `(.L_x_76) ;  /* 0x0000006c00c08947 */ /* 0x002fea0003800000 */
.L_x_75:
[----:B-1----:R-:W-:Y:S01]  /*3d40*/  HFMA2 R0, -RZ, RZ, 0, 5.9604644775390625e-08 ;  /* 0x00000001ff007431 */ /* 0x002fe200000001ff */
[----:B------:R-:W-:Y:S01]  /*3d50*/  UPRMT UR4, UR51, 0x654, UR7 ;  /* 0x0000065433047896 */ /* 0x000fe20008000007 */
[----:B------:R-:W-:Y:S01]  /*3d60*/  IMAD.MOV.U32 R8, RZ, RZ, 0xffff ;  /* 0x0000ffffff087424 */ /* 0x000fe200078e00ff */
[----:B------:R-:W-:Y:S01]  /*3d70*/  PRMT R4, R4, 0x654, R5 ;  /* 0x0000065404047816 */ /* 0x000fe20000000005 */
[----:B------:R-:W-:Y:S02]  /*3d80*/  IMAD.MOV.U32 R6, RZ, RZ, 0x4 ;  /* 0x00000004ff067424 */ /* 0x000fe400078e00ff */
[----:B------:R-:W-:Y:S01]  /*3d90*/  IMAD.SHL.U32 R9, R11, 0x20, RZ ;  /* 0x000000200b097824 */ /* 0x000fe200078e00ff */
[----:B------:R-:W-:Y:S02]  /*3da0*/  MOV R5, UR4 ;  /* 0x0000000400057c02 */ /* 0x000fe40008000f00 */
[-C--:B------:R-:W-:Y:S01]  /*3db0*/  SHF.L.U32 R8, R8, R11.reuse, RZ ;  /* 0x0000000b08087219 */ /* 0x080fe200000006ff */
[----:B------:R1:W-:Y:S01]  /*3dc0*/  SYNCS.ARRIVE.TRANS64.RED RZ, [UR4], R6 ;  /* 0x00000006ffff79a7 */ /* 0x0003e20008000404 */
[----:B------:R-:W-:Y:S01]  /*3dd0*/  SHF.L.U32 R7, R0, R11, RZ ;  /* 0x0000000b00077219 */ /* 0x000fe200000006ff */
[----:B------:R1:W-:Y:S04]  /*3de0*/  STS [UR6+0x1b0], R9 ;  /* 0x0001b009ff007988 */ /* 0x0003e80008000806 */
[----:B------:R1:W-:Y:S04]  /*3df0*/  STAS [R4.64], R11 ;  /* 0x0000000b04007dbd */ /* 0x0003e8000c0008ff */
[----:B------:R1:W-:Y:S04]  /*3e00*/  ATOMS.OR RZ, [UR5+0x14], R8 ;  /* 0x00001408ffff798c */ /* 0x0003e8000b000005 */
[----:B------:R1:W-:Y:S04]  /*3e10*/  ATOMS.OR RZ, [UR5+0x18], R7 ;  /* 0x00001807ffff798c */ /* 0x0003e8000b000005 */
[----:B------:R1:W-:Y:S02]  /*3e20*/  ATOMS.XOR RZ, [UR5+0x10], R0 ;  /* 0x00001000ffff798c */ /* 0x0003e4000b800005 */
.L_x_72:
[----:B------:R-:W-:Y:S05]  /*3e30*/  BSYNC B0 ;  /* 0x0000000000007941 */ /* 0x000fea0003800000 */
.L_x_71:
[----:B------:R-:W-:Y:S05]  /*3e40*/  BRA.U UP1, `(.L_x_77) ;  /* 0x00000001016c7547 */ /* 0x000fea000b800000 */
[----:B------:R-:W-:-:S03]  /*3e50*/  UMOV UR4, 0xffffffff ;  /* 0xffffffff00047882 */ /* 0x000fc60000000000 */
[----:B------:R-:W-:Y:S05]  /*3e60*/  BRA.DIV UR4, `(.L_x_78) ;  /* 0x0000006e048c7947 */ /* 0x000fea000b800000 */
[----:B------:R-:W-:-:S13]  /*3e70*/  ELECT P0, URZ, PT ;  /* 0x0000000000ff782f */ /* 0x000fda0003800000 */
.L_x_196:
[----:B------:R-:W-:Y:S05]  /*3e80*/  @!P0 BRA `(.L_x_77) ;  /* 0x00000000005c8947 */ /* 0x000fea0003800000 */
[----:B-1----:R-:W1:Y:S02]  /*3e90*/  LDS R5, [UR5+0x10] ;  /* 0x00001005ff057984 */ /* 0x002e640008000800 */
[----:B-1----:R-:W-:-:S04]  /*3ea0*/  SHF.L.U32 R5, R5, 0x1f, RZ ;  /* 0x0000001f05057819 */ /* 0x002fc800000006ff */
[----:B------:R-:W1:Y:S02]  /*3eb0*/  SYNCS.PHASECHK.TRANS64.TRYWAIT P0, [UR5+0x8], R5 ;  /* 0x00000805ff0075a7 */ /* 0x000e640008001105 */
[----:B-1----:R-:W-:Y:S05]  /*3ec0*/  @P0 BRA `(.L_x_79) ;  /* 0x0000000000080947 */ /* 0x002fea0003800000 */
[----:B------:R-:W1:Y:S02]  /*3ed0*/  SYNCS.PHASECHK.TRANS64.TRYWAIT P0, [UR5+0x8], R5 ;  /* 0x00000805ff0075a7 */ /* 0x000e640008001105 */
[----:B-1----:R-:W-:Y:S05]  /*3ee0*/  @!P0 BRA `(.L_x_80) ;  /* 0x0000006c00908947 */ /* 0x002fea0003800000 */
.L_x_79:
[----:B------:R-:W2:Y:S01]  /*3ef0*/  LDS R7, [UR6+0x1b0] ;  /* 0x0001b006ff077984 */ /* 0x000ea20008000800 */
[----:B-1----:R-:W-:Y:S02]  /*3f00*/  HFMA2 R0, -RZ, RZ, 0, 5.9604644775390625e-08 ;  /* 0x00000001ff007431 */ /* 0x002fe400000001ff */
[----:B------:R-:W-:Y:S01]  /*3f10*/  IMAD.MOV.U32 R4, RZ, RZ, 0xffff ;  /* 0x0000ffffff047424 */ /* 0x000fe200078e00ff */
[----:B------:R-:W-:Y:S01]  /*3f20*/  UPRMT UR4, UR51, 0x654, UR7 ;  /* 0x0000065433047896 */ /* 0x000fe20008000007 */
[----:B--2---:R-:W-:-:S03]  /*3f30*/  IMAD.SHL.U32 R5, R7, 0x20, RZ ;  /* 0x0000002007057824 */ /* 0x004fc600078e00ff */
[-C--:B------:R-:W-:Y:S02]  /*3f40*/  SHF.L.U32 R4, R4, R7.reuse, RZ ;  /* 0x0000000704047219 */ /* 0x080fe400000006ff */
[----:B------:R-:W-:Y:S01]  /*3f50*/  SHF.L.U32 R7, R0, R7, RZ ;  /* 0x0000000700077219 */ /* 0x000fe200000006ff */
[----:B------:R2:W-:Y:S04]  /*3f60*/  STS [UR6+0x1b0], R5 ;  /* 0x0001b005ff007988 */ /* 0x0005e80008000806 */
[----:B------:R2:W-:Y:S04]  /*3f70*/  ATOMS.OR RZ, [UR5+0x14], R4 ;  /* 0x00001404ffff798c */ /* 0x0005e8000b000005 */
[----:B------:R2:W-:Y:S01]  /*3f80*/  ATOMS.OR RZ, [UR5+0x18], R7 ;  /* 0x00001807ffff798c */ /* 0x0005e2000b000005 */
[----:B------:R-:W-:Y:S03]  /*3f90*/  SYNCS.ARRIVE.TRANS64.RED.A1T0 RZ, [UR4], RZ ;  /* 0x000000ffffff79a7 */ /* 0x000fe60008100404 */
[----:B------:R2:W-:Y:S01]  /*3fa0*/  ATOMS.XOR RZ, [UR5+0x10], R0 ;  /* 0x00001000ffff798c */ /* 0x0005e2000b800005 */
[----:B------:R-:W-:Y:S05]  /*3fb0*/  BRA `(.L_x_77) ;  /* 0x0000000000107947 */ /* 0x000fea0003800000 */
.L_x_70:
[----:B------:R-:W-:Y:S02]  /*3fc0*/  MOV R0, 0xffffffff ;  /* 0xffffffff00007802 */ /* 0x000fe40000000f00 */
[----:B------:R-:W-:-:S03]  /*3fd0*/  MOV R4, 0x4000 ;  /* 0x0000400000047802 */ /* 0x000fc60000000f00 */
[----:B------:R1:W-:Y:S04]  /*3fe0*/  STS [UR6+0x1b0], R0 ;  /* 0x0001b000ff007988 */ /* 0x0003e80008000806 */
[----:B-1---5:R-:W-:Y:S05]  /*3ff0*/  CALL.REL.NOINC `($__internal_1_$__cuda_sm10x_tcgen05_guardrail_trap_phase_invalid_during_alloc) ;  /* 0x0000007400347944 */ /* 0x022fea0003c00000 */
.L_x_77:
[----:B------:R-:W-:Y:S05]  /*4000*/  WARPSYNC.ALL ;  /* 0x0000000000007948 */ /* 0x000fea0003800000 */
[----:B------:R-:W3:Y:S01]  /*4010*/  S2UR UR4, SR_CgaCtaId ;  /* 0x00000000000479c3 */ /* 0x000ee20000008800 */
[----:B------:R-:W-:Y:S01]  /*4020*/  UMOV UR26, 0x400 ;  /* 0x00000400001a7882 */ /* 0x000fe20000000000 */
[----:B------:R-:W-:-:S06]  /*4030*/  NOP ;  /* 0x0000000000007918 */ /* 0x000fcc0000000000 */
[----:B------:R-:W-:Y:S06]  /*4040*/  BAR.ARV 0x6, 0xa0 ;  /* 0x0182800000007b1d */ /* 0x000fec0000002000 */
[----:B------:R-:W4:Y:S01]  /*4050*/  LDCU UR11, c[0x0][0x38c] ;  /* 0x00007180ff0b77ac */ /* 0x000f220008000800 */
[----:B------:R-:W-:Y:S01]  /*4060*/  LOP3.LUT R3, R3, 0xffff, RZ, 0xc0, !PT ;  /* 0x0000ffff03037812 */ /* 0x000fe200078ec0ff */
[----:B-1----:R-:W-:Y:S01]  /*4070*/  IMAD.MOV.U32 R9, RZ, RZ, 0x1 ;  /* 0x00000001ff097424 */ /* 0x002fe200078e00ff */
[----:B------:R-:W-:Y:S01]  /*4080*/  LOP3.LUT R2, R2, 0xffff, RZ, 0xc0, !PT ;  /* 0x0000ffff02027812 */ /* 0x000fe200078ec0ff */
[----:B------:R-:W-:Y:S01]  /*4090*/  IMAD.MOV.U32 R8, RZ, RZ, RZ ;  /* 0x000000ffff087224 */ /* 0x000fe200078e00ff */
[----:B------:R-:W-:Y:S01]  /*40a0*/  R2UR UR29, R3 ;  /* 0x00000000031d72ca */ /* 0x000fe200000e0000 */
[----:B------:R-:W-:Y:S01]  /*40b0*/  UMOV UR42, URZ ;  /* 0x000000ff002a7c82 */ /* 0x000fe20008000000 */
[----:B------:R-:W-:-:S02]  /*40c0*/  R2UR UR45, R2 ;  /* 0x00000000022d72ca */ /* 0x000fc400000e0000 */
[----:B------:R-:W-:Y:S01]  /*40d0*/  CS2R R2, SRZ ;  /* 0x0000000000027805 */ /* 0x000fe2000001ff00 */
[----:B------:R-:W-:Y:S02]  /*40e0*/  UISETP.NE.AND UP2, UPT, UR50, URZ, UPT ;  /* 0x000000ff3200728c */ /* 0x000fe4000bf45270 */
[----:B---3--:R-:W-:Y:S01]  /*40f0*/  ULEA UR26, UR4, UR26, 0x18 ;  /* 0x0000001a041a7291 */ /* 0x008fe2000f8ec0ff */
[----:B------:R-:W-:Y:S01]  /*4100*/  UMOV UR22, URZ ;  /* 0x000000ff00167c82 */ /* 0x000fe20008000000 */
[----:B------:R-:W-:Y:S02]  /*4110*/  UMOV UR21, URZ ;  /* 0x000000ff00157c82 */ /* 0x000fe40008000000 */
[----:B------:R-:W-:Y:S02]  /*4120*/  UIADD3 UR6, UPT, UPT, UR26, 0x8400, URZ ;  /* 0x000084001a067890 */ /* 0x000fe4000fffe0ff */
[----:B------:R-:W-:Y:S02]  /*4130*/  UIADD3 UR5, UPT, UPT, UR26, 0x22400, URZ ;  /* 0x000224001a057890 */ /* 0x000fe4000fffe0ff */
[----:B----4-:R-:W-:Y:S01]  /*4140*/  UIADD3 UR11, UPT, UPT, UR11, 0x7f, URZ ;  /* 0x0000007f0b0b7890 */ /* 0x010fe2000fffe0ff */
[----:B--2---:R-:W1:Y:S01]  /*4150*/  LDS R0, [UR26+0x1b0] ;  /* 0x0001b01aff007984 */ /* 0x004e620008000800 */
[----:B------:R-:W-:-:S02]  /*4160*/  UIADD3 UR4, UPT, UPT, UR26, 0x2f400, URZ ;  /* 0x0002f4001a047890 */ /* 0x000fc4000fffe0ff */
[----:B------:R-:W-:Y:S02]  /*4170*/  UIADD3 UR7, UPT, UPT, UR26, 0x32800, URZ ;  /* 0x000328001a077890 */ /* 0x000fe4000fffe0ff */
[----:B------:R-:W-:Y:S02]  /*4180*/  USHF.R.U32.HI UR10, URZ, 0x4, UR6 ;  /* 0x00000004ff0a7899 */ /* 0x000fe40008011606 */
[----:B------:R-:W-:Y:S02]  /*4190*/  USHF.R.U32.HI UR8, URZ, 0x4, UR5 ;  /* 0x00000004ff087899 */ /* 0x000fe40008011605 */
[----:B------:R-:W-:Y:S02]  /*41a0*/  USHF.R.S32.HI UR9, URZ, 0x1f, UR11 ;  /* 0x0000001fff097899 */ /* 0x000fe4000801140b */
[----:B------:R-:W-:Y:S02]  /*41b0*/  USHF.R.U32.HI UR6, URZ, 0x4, UR4 ;  /* 0x00000004ff067899 */ /* 0x000fe40008011604 */
[----:B------:R-:W-:-:S02]  /*41c0*/  USHF.R.U32.HI UR5, URZ, 0x4, UR7 ;  /* 0x00000004ff057899 */ /* 0x000fc40008011607 */
[----:B------:R-:W-:Y:S02]  /*41d0*/  ULEA.HI UR4, UR9, UR11, URZ, 0x7 ;  /* 0x0000000b09047291 */ /* 0x000fe4000f8f38ff */
[----:B------:R-:W-:Y:S02]  /*41e0*/  ULOP3.LUT UR6, UR6, 0x3fff, URZ, 0xc0, !UPT ;  /* 0x00003fff06067892 */ /* 0x000fe4000f8ec0ff */
[----:B------:R-:W-:Y:S02]  /*41f0*/  ULOP3.LUT UR5, UR5, 0x3fff, URZ, 0xc0, !UPT ;  /* 0x00003fff05057892 */ /* 0x000fe4000f8ec0ff */
[----:B------:R-:W-:Y:S02]  /*4200*/  USHF.R.S32.HI UR44, URZ, 0x7, UR4 ;  /* 0x00000007ff2c7899 */ /* 0x000fe40008011404 */
[----:B------:R-:W-:Y:S02]  /*4210*/  ULOP3.LUT UR40, UR6, 0x10000, URZ, 0xfc, !UPT ;  /* 0x0001000006287892 */ /* 0x000fe4000f8efcff */
[----:B------:R-:W-:-:S02]  /*4220*/  ULOP3.LUT UR41, UR5, 0x10000, URZ, 0xfc, !UPT ;  /* 0x0001000005297892 */ /* 0x000fc4000f8efcff */
[----:B------:R-:W-:Y:S02]  /*4230*/  ULOP3.LUT UR10, UR10, 0x3fff, URZ, 0xc0, !UPT ;  /* 0x00003fff0a0a7892 */ /* 0x000fe4000f8ec0ff */
[----:B------:R-:W-:Y:S02]  /*4240*/  ULOP3.LUT UR8, UR8, 0x3fff, URZ, 0xc0, !UPT ;  /* 0x00003fff08087892 */ /* 0x000fe4000f8ec0ff */
[----:B------:R-:W-:Y:S02]  /*4250*/  UISETP.LT.AND UP0, UPT, UR44, 0x1, UPT ;  /* 0x000000012c00788c */ /* 0x000fe4000bf01270 */
[----:B------:R-:W-:Y:S02]  /*4260*/  ULOP3.LUT UR38, UR10, 0x10000, URZ, 0xfc, !UPT ;  /* 0x000100000a267892 */ /* 0x000fe4000f8efcff */
[----:B------:R-:W-:Y:S02]  /*4270*/  ULOP3.LUT UR39, UR8, 0x10000, URZ, 0xfc, !UPT ;  /* 0x0001000008277892 */ /* 0x000fe4000f8efcff */
[----:B------:R-:W-:Y:S01]  /*4280*/  USEL UR46, UR44, 0x1, !UP0 ;  /* 0x000000012c2e7887 */ /* 0x000fe2000c000000 */
[----:B------:R-:W-:Y:S01]  /*4290*/  UMOV UR32, URZ ;  /* 0x000000ff00207c82 */ /* 0x000fe20008000000 */
[----:B-1----:R-:W-:Y:S01]  /*42a0*/  R2UR UR20, R0 ;  /* 0x00000000001472ca */ /* 0x002fe200000e0000 */
[----:B------:R-:W-:-:S12]  /*42b0*/  UMOV UR30, URZ ;  /* 0x000000ff001e7c82 */ /* 0x000fd80008000000 */
[----:B------:R-:W-:Y:S02]  /*42c0*/  UIADD3 UR36, UPT, UPT, UR20, 0x100, URZ ;  /* 0x0000010014247890 */ /* 0x000fe4000fffe0ff */
[----:B------:R-:W-:Y:S02]  /*42d0*/  UIADD3 UR37, UPT, UPT, UR20, 0x108, URZ ;  /* 0x0000010814257890 */ /* 0x000fe4000fffe0ff */
[----:B------:R-:W-:Y:S02]  /*42e0*/  UIADD3 UR34, UPT, UPT, UR20, 0x104, URZ ;  /* 0x0000010414227890 */ /* 0x000fe4000fffe0ff */
[----:B------:R-:W-:Y:S02]  /*42f0*/  UIADD3 UR35, UPT, UPT, UR20, 0x10c, URZ ;  /* 0x0000010c14237890 */ /* 0x000fe4000fffe0ff */
[----:B------:R-:W-:Y:S02]  /*4300*/  USHF.R.U32.HI UR7, URZ, 0x11, UR36 ;  /* 0x00000011ff077899 */ /* 0x000fe40008011624 */
[----:B------:R-:W-:-:S02]  /*4310*/  USHF.R.U32.HI UR6, URZ, 0x1a, UR37 ;  /* 0x0000001aff067899 */ /* 0x000fc40008011625 */
[----:B------:R-:W-:Y:S02]  /*4320*/  USHF.R.U32.HI UR5, URZ, 0x11, UR34 ;  /* 0x00000011ff057899 */ /* 0x000fe40008011622 */
[----:B------:R-:W-:Y:S02]  /*4330*/  USHF.R.U32.HI UR4, URZ, 0x1a, UR35 ;  /* 0x0000001aff047899 */ /* 0x000fe40008011623 */
[----:B------:R-:W-:Y:S02]  /*4340*/  ULOP3.LUT UR7, UR7, 0x6000, URZ, 0xc0, !UPT ;  /* 0x0000600007077892 */ /* 0x000fe4000f8ec0ff */
[----:B------:R-:W-:Y:S02]  /*4350*/  ULOP3.LUT UR6, UR6, 0x30, URZ, 0xc0, !UPT ;  /* 0x0000003006067892 */ /* 0x000fe4000f8ec0ff */
[----:B------:R-:W-:Y:S02]  /*4360*/  ULOP3.LUT UR5, UR5, 0x6000, URZ, 0xc0, !UPT ;  /* 0x0000600005057892 */ /* 0x000fe4000f8ec0ff */
[----:B------:R-:W-:-:S02]  /*4370*/  ULOP3.LUT UR4, UR4, 0x30, URZ, 0xc0, !UPT ;  /* 0x0000003004047892 */ /* 0x000fc4000f8ec0ff */
[----:B------:R-:W-:Y:S02]  /*4380*/  ULOP3.LUT UR7, UR7, 0x1020, URZ, 0xfc, !UPT ;  /* 0x0000102007077892 */ /* 0x000fe4000f8efcff */
[----:B------:R-:W-:Y:S02]  /*4390*/  ULOP3.LUT UR6, UR6, 0x480, URZ, 0xfc, !UPT ;  /* 0x0000048006067892 */ /* 0x000fe4000f8efcff */
[----:B------:R-:W-:Y:S02]  /*43a0*/  ULOP3.LUT UR5, UR5, 0x1020, URZ, 0xfc, !UPT ;  /* 0x0000102005057892 */ /* 0x000fe4000f8efcff */
[----:B------:R-:W-:Y:S02]  /*43b0*/  ULOP3.LUT UR4, UR4, 0x480, URZ, 0xfc, !UPT ;  /* 0x0000048004047892 */ /* 0x000fe4000f8efcff */
[----:B------:R-:W-:Y:S02]  /*43c0*/  UPRMT UR33, UR6, 0x5410, UR7 ;  /* 0x0000541006217896 */ /* 0x000fe40008000007 */
[----:B------:R-:W-:-:S12]  /*43d0*/  UPRMT UR31, UR4, 0x5410, UR5 ;  /* 0x00005410041f7896 */ /* 0x000fd80008000005 */
.L_x_88:
[C---:B------:R-:W-:Y:S02]  /*43e0*/  LEA R0, R8.reuse, UR26, 0x3 ;  /* 0x0000001a08007c11 */ /* 0x040fe4000f8e18ff */
[----:B------:R-:W-:Y:S02]  /*43f0*/  SHF.L.U32 R5, R3, 0x1f, RZ ;  /* 0x0000001f03057819 */ /* 0x000fe400000006ff */
[----:B------:R-:W-:Y:S02]  /*4400*/  LEA R4, R8, UR26, 0x4 ;  /* 0x0000001a08047c11 */ /* 0x000fe4000f8e20ff */
[----:B------:R-:W1:Y:S02]  /*4410*/  SYNCS.PHASECHK.TRANS64.TRYWAIT P0, [R0+URZ+0x120], R5 ;  /* 0x00012005000075a7 */ /* 0x000e6400080011ff */
[----:B-1-3--:R-:W-:Y:S05]  /*4420*/  @!P0 BRA `(.L_x_81) ;  /* 0x0000006800588947 */ /* 0x00afea0003800000 */
.L_x_197:
[----:B-1----:R-:W1:Y:S01]  /*4430*/  LDS.128 R4, [R4+0x190] ;  /* 0x0001900004047984 */ /* 0x002e620000000c00 */
[----:B------:R-:W-:Y:S02]  /*4440*/  VIADD R0, R0, 0x130 ;  /* 0x0000013000007836 */ /* 0x000fe40000000000 */
[----:B------:R-:W-:Y:S01]  /*4450*/  VIADD R8, R8, 0x1 ;  /* 0x0000000108087836 */ /* 0x000fe20000000000 */
[----:B------:R-:W-:Y:S01]  /*4460*/  @!PT LDS RZ, [RZ] ;  /* 0x00000000fffff984 */ /* 0x000fe20000000800 */
[----:B------:R-:W-:Y:S01]  /*4470*/  @!PT LDS RZ, [RZ] ;  /* 0x00000000fffff984 */ /* 0x000fe20000000800 */
[----:B------:R-:W-:Y:S01]  /*4480*/  @!PT LDS RZ, [RZ] ;  /* 0x00000000fffff984 */ /* 0x000fe20000000800 */
[----:B------:R-:W-:Y:S01]  /*4490*/  @!PT LDS RZ, [RZ] ;  /* 0x00000000fffff984 */ /* 0x000fe20000000800 */
[----:B------:R2:W-:Y:S06]  /*44a0*/  MEMBAR.ALL.CTA ;  /* 0x0000000000007992 */ /* 0x0005ec0000008000 */
[----:B--2---:R-:W2:Y:S01]  /*44b0*/  FENCE.VIEW.ASYNC.S ;  /* 0x00000000000073c6 */ /* 0x004ea20000000000 */
[----:B------:R-:W-:-:S04]  /*44c0*/  PRMT R0, RZ, 0x654, R0 ;  /* 0x00000654ff007816 */ /* 0x000fc80000000000 */
[----:B--2---:R2:W-:Y:S01]  /*44d0*/  SYNCS.ARRIVE.TRANS64.RED.A1T0 RZ, [R0+URZ], RZ ;  /* 0x000000ff00ff79a7 */ /* 0x0045e200081004ff */
[----:B-1----:R-:W-:Y:S01]  /*44e0*/  LOP3.LUT P1, RZ, R6, 0x1, RZ, 0xc0, !PT ;  /* 0x0000000106ff7812 */ /* 0x002fe2000782c0ff */
[----:B--2---:R-:W-:-:S12]  /*44f0*/  BRA.U UP2, `(.L_x_82) ;  /* 0x0000000502147547 */ /* 0x004fd8000b800000 */
[----:B------:R-:W1:Y:S01]  /*4500*/  LDCU UR4, c[0x0][0x38c] ;  /* 0x00007180ff0477ac */ /* 0x000e620008000800 */
[----:B------:R-:W-:Y:S02]  /*4510*/  PLOP3.LUT P2, PT, PT, PT, PT, 0x80, 0x8 ;  /* 0x000000000008781c */ /* 0x000fe40003f4f070 */
[----:B------:R-:W-:Y:S01]  /*4520*/  SHF.L.U32 R5, R9, 0x1f, RZ ;  /* 0x0000001f09057819 */ /* 0x000fe200000006ff */
[----:B------:R-:W-:Y:S02]  /*4530*/  ULEA UR43, UR42, UR26, 0x3 ;  /* 0x0000001a2a2b7291 */ /* 0x000fe4000f8e18ff */
[----:B------:R-:W-:Y:S02]  /*4540*/  ULEA UR27, UR42, UR20, 0x7 ;  /* 0x000000142a1b7291 */ /* 0x000fe4000f8e38ff */
[----:B-1----:R-:W-:-:S06]  /*4550*/  UISETP.GE.AND UP0, UPT, UR4, 0x1, UPT ;  /* 0x000000010400788c */ /* 0x002fcc000bf06270 */
[----:B------:R-:W-:-:S05]  /*4560*/  PLOP3.LUT P0, PT, PT, PT, UP0, 0x80, 0x8 ;  /* 0x000000000008781c */ /* 0x000fca0003f0f008 */
[----:B------:R-:W-:-:S08]  /*4570*/  @UP0 ULEA UR4, UR22, UR26, 0x3 ;  /* 0x0000001a16040291 */ /* 0x000fd0000f8e18ff */
[----:B------:R-:W-:-:S04]  /*4580*/  @P0 SHF.L.U32 R0, R2, 0x1f, RZ ;  /* 0x0000001f02000819 */ /* 0x000fc800000006ff */
[----:B------:R1:W2:Y:S01]  /*4590*/  @P0 SYNCS.PHASECHK.TRANS64.TRYWAIT P2, [UR4], R0 ;  /* 0x00000000ff0005a7 */ /* 0x0002a20008041104 */
[----:B------:R-:W3:Y:S02]  /*45a0*/  SYNCS.PHASECHK.TRANS64.TRYWAIT P0, [UR43+0x150], R5 ;  /* 0x00015005ff0075a7 */ /* 0x000ee4000800112b */
[----:B-123--:R-:W-:Y:S05]  /*45b0*/  @!P0 BRA `(.L_x_83) ;  /* 0x0000006800088947 */ /* 0x00efea0003800000 */
.L_x_199:
[----:B------:R-:W-:Y:S01]  /*45c0*/  UMOV UR28, UR21 ;  /* 0x00000015001c7c82 */ /* 0x000fe20008000000 */
[----:B------:R-:W-:Y:S05]  /*45d0*/  BRA.U !UP0, `(.L_x_84) ;  /* 0x0000000108cc7547 */ /* 0x000fea000b800000 */
[----:B------:R-:W-:Y:S01]  /*45e0*/  UIADD3 UR28, UPT, UPT, UR46, UR21, URZ ;  /* 0x000000152e1c7290 */ /* 0x000fe2000fffe0ff */
[----:B------:R-:W-:Y:S01]  /*45f0*/  UMOV UR24, URZ ;  /* 0x000000ff00187c82 */ /* 0x000fe20008000000 */
[----:B------:R-:W-:Y:S01]  /*4600*/  UMOV UR23, UR44 ;  /* 0x0000002c00177c82 */ /* 0x000fe20008000000 */
[----:B------:R-:W-:-:S09]  /*4610*/  UMOV UR11, UR22 ;  /* 0x00000016000b7c82 */ /* 0x000fd20008000000 */
.L_x_87:
[----:B--2---:R-:W-:Y:S01]  /*4620*/  ULEA UR7, UR11, UR26, 0x3 ;  /* 0x0000001a0b077291 */ /* 0x004fe2000f8e18ff */
[----:B---3--:R-:W-:Y:S11]  /*4630*/  @P2 BRA `(.L_x_85) ;  /* 0x00000000000c2947 */ /* 0x008ff60003800000 */
[----:B-1----:R-:W-:Y:S04]  /*4640*/  SHF.L.U32 R5, R2, 0x1f, RZ ;  /* 0x0000001f02057819 */ /* 0x002fe800000006ff */
[----:B------:R-:W1:Y:S02]  /*4650*/  SYNCS.PHASECHK.TRANS64.TRYWAIT P0, [UR7], R5 ;  /* 0x00000005ff0075a7 */ /* 0x000e640008001107 */
[----:B-1----:R-:W-:Y:S05]  /*4660*/  @!P0 BRA `(.L_x_86) ;  /* 0x0000006400f48947 */ /* 0x002fea0003800000 */
.L_x_85:
[----:B------:R-:W-:Y:S01]  /*4670*/  UISETP.NE.AND UP0, UPT, UR23, 0x1, UPT ;  /* 0x000000011700788c */ /* 0x000fe2000bf05270 */
[----:B------:R-:W-:Y:S01]  /*4680*/  PLOP3.LUT P2, PT, PT, PT, PT, 0x80, 0x8 ;  /* 0x000000000008781c */ /* 0x000fe20003f4f070 */
[----:B------:R-:W-:Y:S02]  /*4690*/  UIADD3 UR4, UPT, UPT, UR11, 0x1, URZ ;  /* 0x000000010b047890 */ /* 0x000fe4000fffe0ff */
[----:B------:R-:W-:Y:S02]  /*46a0*/  ULEA UR10, UR11, UR40, 0x6 ;  /* 0x000000280b0a7291 */ /* 0x000fe4000f8e30ff */
[----:B------:R-:W-:Y:S01]  /*46b0*/  UISETP.NE.AND UP1, UPT, UR4, 0xd, UPT ;  /* 0x0000000d0400788c */ /* 0x000fe2000bf25270 */
[----:B------:R-:W-:Y:S01]  /*46c0*/  PLOP3.LUT P0, PT, PT, PT, UP0, 0x80, 0x8 ;  /* 0x000000000008781c */ /* 0x000fe20003f0f008 */
[----:B------:R-:W-:Y:S02]  /*46d0*/  ULEA UR8, UR11, UR41, 0x6 ;  /* 0x000000290b087291 */ /* 0x000fe4000f8e30ff */
[----:B------:R-:W-:Y:S02]  /*46e0*/  USEL UR5, URZ, 0x1, UP1 ;  /* 0x00000001ff057887 */ /* 0x000fe40008800000 */
[----:B------:R-:W-:Y:S02]  /*46f0*/  USEL UR22, UR4, URZ, UP1 ;  /* 0x000000ff04167287 */ /* 0x000fe40008800000 */
[----:B------:R-:W-:Y:S02]  /*4700*/  ULEA UR6, UR11, UR39, 0x8 ;  /* 0x000000270b067291 */ /* 0x000fe4000f8e40ff */
[----:B------:R-:W-:Y:S01]  /*4710*/  @UP0 ULEA UR4, UR22, UR26, 0x3 ;  /* 0x0000001a16040291 */ /* 0x000fe2000f8e18ff */
[----:B------:R-:W-:Y:S01]  /*4720*/  LOP3.LUT R2, R2, UR5, RZ, 0x3c, !PT ;  /* 0x0000000502027c12 */ /* 0x000fe2000f8e3cff */
[----:B------:R-:W-:Y:S02]  /*4730*/  UIADD3 UR18, UPT, UPT, UR10, 0x20, URZ ;  /* 0x000000200a127890 */ /* 0x000fe4000fffe0ff */
[----:B------:R-:W-:Y:S01]  /*4740*/  UISETP.NE.U32.AND UP0, UPT, UR24, URZ, UPT ;  /* 0x000000ff1800728c */ /* 0x000fe2000bf05070 */
[----:B-1----:R-:W-:Y:S01]  /*4750*/  @P0 SHF.L.U32 R0, R2, 0x1f, RZ ;  /* 0x0000001f02000819 */ /* 0x002fe200000006ff */
[----:B------:R-:W-:Y:S02]  /*4760*/  UIADD3 UR16, UPT, UPT, UR8, 0x20, URZ ;  /* 0x0000002008107890 */ /* 0x000fe4000fffe0ff */
[----:B------:R-:W-:Y:S01]  /*4770*/  UIADD3 UR14, UPT, UPT, UR6, 0x2, URZ ;  /* 0x00000002060e7890 */ /* 0x000fe2000fffe0ff */
[----:B------:R2:W3:Y:S01]  /*4780*/  @P0 SYNCS.PHASECHK.TRANS64.TRYWAIT P2, [UR4], R0 ;  /* 0x00000000ff0005a7 */ /* 0x0004e20008041104 */
[----:B------:R-:W-:Y:S02]  /*4790*/  ULEA UR4, UR11, UR38, 0x9 ;  /* 0x000000260b047291 */ /* 0x000fe4000f8e48ff */
[----:B------:R-:W-:Y:S02]  /*47a0*/  UIADD3 UR25, UPT, UPT, UR7, 0x68, URZ ;  /* 0x0000006807197890 */ /* 0x000fe4000fffe0ff */
[----:B------:R-:W-:Y:S02]  /*47b0*/  UIADD3 UR12, UPT, UPT, UR4, 0x2, URZ ;  /* 0x00000002040c7890 */ /* 0x000fe4000fffe0ff */
[----:B------:R-:W-:Y:S02]  /*47c0*/  UIADD3 UR21, UPT, UPT, UR21, 0x1, URZ ;  /* 0x0000000115157890 */ /* 0x000fe4000fffe0ff */
[----:B------:R-:W-:Y:S01]  /*47d0*/  UIADD3 UR23, UPT, UPT, UR23, -0x1, URZ ;  /* 0xffffffff17177890 */ /* 0x000fe2000fffe0ff */
[----:B------:R-:W-:Y:S01]  /*47e0*/  UMOV UR11, 0x4008 ;  /* 0x00004008000b7882 */ /* 0x000fe20000000000 */
[----:B------:R-:W-:Y:S01]  /*47f0*/  UMOV UR19, 0x4008 ;  /* 0x0000400800137882 */ /* 0x000fe20000000000 */
[----:B------:R1:W-:Y:S01]  /*4800*/  UTCCP.T.S.2CTA.4x32dp128bit tmem[UR20+0x100], gdesc[UR10] ;  /* 0x0001000a140079e7 */ /* 0x0003e20009300000 */
[----:B------:R2:W-:Y:S01]  /*4810*/  UTCCP.T.S.2CTA.4x32dp128bit tmem[UR20+0x104], gdesc[UR18] ;  /* 0x00010412140079e7 */ /* 0x0005e20009300000 */
[----:B------:R-:W-:Y:S01]  /*4820*/  UMOV UR9, 0x4008 ;  /* 0x0000400800097882 */ /* 0x000fe20000000000 */
[----:B------:R-:W-:Y:S01]  /*4830*/  UMOV UR17, 0x4008 ;  /* 0x0000400800117882 */ /* 0x000fe20000000000 */
[----:B------:R2:W-:Y:S01]  /*4840*/  UTCCP.T.S.2CTA.4x32dp128bit tmem[UR20+0x108], gdesc[UR8] ;  /* 0x00010808140079e7 */ /* 0x0005e20009300000 */
[----:B------:R2:W-:Y:S01]  /*4850*/  UTCCP.T.S.2CTA.4x32dp128bit tmem[UR20+0x10c], gdesc[UR16] ;  /* 0x00010c10140079e7 */ /* 0x0005e20009300000 */
[----:B------:R-:W-:Y:S01]  /*4860*/  UMOV UR7, 0x80004020 ;  /* 0x8000402000077882 */ /* 0x000fe20000000000 */
[----:B------:R-:W-:Y:S01]  /*4870*/  UMOV UR5, 0x80004020 ;  /* 0x8000402000057882 */ /* 0x000fe20000000000 */
[----:B------:R-:W-:Y:S01]  /*4880*/  UMOV UR15, 0x80004020 ;  /* 0x80004020000f7882 */ /* 0x000fe20000000000 */
[----:B------:R2:W-:Y:S01]  /*4890*/  UTCOMMA.2CTA.4X gdesc[UR4], gdesc[UR6], tmem[UR27], tmem[UR32], idesc[UR33], tmem[UR36], UP0 ;  /* 0x80242006040075ea */ /* 0x0005e2000820001b */
[----:B------:R-:W-:Y:S01]  /*48a0*/  UISETP.NE.AND UP0, UPT, UR21, UR28, UPT ;  /* 0x0000001c1500728c */ /* 0x000fe2000bf05270 */
[----:B------:R-:W-:Y:S01]  /*48b0*/  UMOV UR13, 0x80004020 ;  /* 0x80004020000d7882 */ /* 0x000fe20000000000 */
[----:B------:R-:W-:Y:S01]  /*48c0*/  UMOV UR24, 0x1 ;  /* 0x0000000100187882 */ /* 0x000fe20000000000 */
[----:B------:R2:W-:Y:S01]  /*48d0*/  UTCOMMA.2CTA.4X gdesc[UR12], gdesc[UR14], tmem[UR27], tmem[UR30], idesc[UR31], tmem[UR34], UPT ;  /* 0x80221e0e0c0075ea */ /* 0x0005e2000ba0001b */
[----:B------:R2:W-:Y:S01]  /*48e0*/  UTCBAR.2CTA.MULTICAST [UR25], URZ, UR29 ;  /* 0x000000ff190073e9 */ /* 0x0005e2000820081d */
[----:B-1----:R-:W-:Y:S04]  /*48f0*/  UMOV UR11, UR22 ;  /* 0x00000016000b7c82 */ /* 0x002fe80008000000 */
[----:B------:R-:W-:Y:S05]  /*4900*/  BRA.U UP0, `(.L_x_87) ;  /* 0xfffffffd00447547 */ /* 0x000fea000b83ffff */
.L_x_84:
[----:B--2---:R-:W-:Y:S01]  /*4910*/  UIADD3 UR4, UPT, UPT, UR43, 0x140, URZ ;  /* 0x000001402b047890 */ /* 0x004fe2000fffe0ff */
[----:B------:R-:W-:-:S08]  /*4920*/  UMOV UR21, UR28 ;  /* 0x0000001c00157c82 */ /* 0x000fd00008000000 */
[----:B------:R2:W-:Y:S01]  /*4930*/  UTCBAR.2CTA.MULTICAST [UR4], URZ, UR45 ;  /* 0x000000ff040073e9 */ /* 0x0005e2000820082d */
[----:B------:R-:W-:Y:S02]  /*4940*/  NOP ;  /* 0x0000000000007918 */ /* 0x000fe40000000000 */
.L_x_82:
[----:B--2---:R-:W-:Y:S01]  /*4950*/  UIADD3 UR4, UPT, UPT, UR42, 0x1, URZ ;  /* 0x000000012a047890 */ /* 0x004fe2000fffe0ff */
[----:B------:R-:W-:-:S03]  /*4960*/  ISETP.NE.AND P0, PT, R8, 0x2, PT ;  /* 0x000000020800780c */ /* 0x000fc60003f05270 */
[----:B------:R-:W-:Y:S01]  /*4970*/  UISETP.NE.AND UP0, UPT, UR4, 0x2, UPT ;  /* 0x000000020400788c */ /* 0x000fe2000bf05270 */
[----:B-1----:R-:W-:Y:S02]  /*4980*/  SEL R0, RZ, 0x1, P0 ;  /* 0x00000001ff007807 */ /* 0x002fe40000000000 */
[----:B------:R-:W-:Y:S01]  /*4990*/  SEL R8, R8, RZ, P0 ;  /* 0x000000ff08087207 */ /* 0x000fe20000000000 */
[----:B------:R-:W-:Y:S01]  /*49a0*/  USEL UR5, URZ, 0x1, UP0 ;  /* 0x00000001ff057887 */ /* 0x000fe20008000000 */
[----:B------:R-:W-:Y:S01]  /*49b0*/  LOP3.LUT R3, R3, R0, RZ, 0x3c, !PT ;  /* 0x0000000003037212 */ /* 0x000fe200078e3cff */
[----:B------:R-:W-:-:S04]  /*49c0*/  USEL UR42, UR4, URZ, UP0 ;  /* 0x000000ff042a7287 */ /* 0x000fc80008000000 */
[----:B------:R-:W-:Y:S01]  /*49d0*/  LOP3.LUT R9, R9, UR5, RZ, 0x3c, !PT ;  /* 0x0000000509097c12 */ /* 0x000fe2000f8e3cff */
[----:B------:R-:W-:Y:S07]  /*49e0*/  @P1 BRA `(.L_x_88) ;  /* 0xfffffff8007c1947 */ /* 0x000fee000383ffff */
[----:B------:R-:W1:Y:S01]  /*49f0*/  S2UR UR8, SR_CgaCtaId ;  /* 0x00000000000879c3 */ /* 0x000e620000008800 */
[----:B------:R-:W-:Y:S01]  /*4a00*/  ELECT P0, URZ, PT ;  /* 0x0000000000ff782f */ /* 0x000fe20003800000 */
[----:B------:R-:W-:Y:S01]  /*4a10*/  HFMA2 R0, -RZ, RZ, 0, 5.9604644775390625e-08 ;  /* 0x00000001ff007431 */ /* 0x000fe200000001ff */
[----:B------:R-:W-:-:S05]  /*4a20*/  UMOV UR4, 0x40 ;  /* 0x0000004000047882 */ /* 0x000fca0000000000 */
[----:B------:R-:W-:Y:S01]  /*4a30*/  UVIRTCOUNT.DEALLOC.SMPOOL 0x80 ;  /* 0x000000800000784c */ /* 0x000fe20000000000 */
[----:B------:R-:W-:Y:S02]  /*4a40*/  UISETP.NE.AND UP0, UPT, UR50, URZ, UPT ;  /* 0x000000ff3200728c */ /* 0x000fe4000bf05270 */
[----:B-1----:R-:W-:-:S09]  /*4a50*/  ULEA UR8, UR8, UR4, 0x18 ;  /* 0x0000000408087291 */ /* 0x002fd2000f8ec0ff */
[----:B------:R1:W-:Y:S01]  /*4a60*/  @P0 STS.U8 [UR8+0x1c], R0 ;  /* 0x00001c00ff000988 */ /* 0x0003e20008000008 */
[----:B------:R-:W-:Y:S05]  /*4a70*/  BRA.U UP0, `(.L_x_89) ;  /* 0x0000000100587547 */ /* 0x000fea000b800000 */
[----:B------:R-:W-:Y:S01]  /*4a80*/  UIADD3 UR5, UPT, UPT, UR26, 0x150, URZ ;  /* 0x000001501a057890 */ /* 0x000fe2000fffe0ff */
[----:B------:R-:W-:-:S03]  /*4a90*/  SHF.L.U32 R3, R9, 0x1f, RZ ;  /* 0x0000001f09037819 */ /* 0x000fc600000006ff */
[----:B------:R-:W-:-:S09]  /*4aa0*/  ULEA UR4, UR42, UR5, 0x3 ;  /* 0x000000052a047291 */ /* 0x000fd2000f8e18ff */
[----:B------:R-:W2:Y:S02]  /*4ab0*/  SYNCS.PHASECHK.TRANS64.TRYWAIT P0, [UR4], R3 ;  /* 0x00000003ff0075a7 */ /* 0x000ea40008001104 */
[----:B--2---:R-:W-:Y:S05]  /*4ac0*/  @!P0 BRA `(.L_x_90) ;  /* 0x0000006000f48947 */ /* 0x004fea0003800000 */
.L_x_202:
[----:B------:R-:W-:-:S04]  /*4ad0*/  UIADD3 UR4, UPT, UPT, UR42, 0x1, URZ ;  /* 0x000000012a047890 */ /* 0x000fc8000fffe0ff */
[----:B------:R-:W-:-:S04]  /*4ae0*/  UISETP.NE.AND UP1, UPT, UR4, 0x2, UPT ;  /* 0x000000020400788c */ /* 0x000fc8000bf25270 */
[----:B------:R-:W-:Y:S02]  /*4af0*/  USEL UR6, URZ, 0x1, UP1 ;  /* 0x00000001ff067887 */ /* 0x000fe40008800000 */
[----:B------:R-:W-:-:S04]  /*4b00*/  USEL UR4, UR4, URZ, UP1 ;  /* 0x000000ff04047287 */ /* 0x000fc80008800000 */
[----:B------:R-:W-:Y:S01]  /*4b10*/  ULEA UR4, UR4, UR5, 0x3 ;  /* 0x0000000504047291 */ /* 0x000fe2000f8e18ff */
[----:B-1----:R-:W-:-:S04]  /*4b20*/  LOP3.LUT R3, R9, UR6, RZ, 0x3c, !PT ;  /* 0x0000000609037c12 */ /* 0x002fc8000f8e3cff */
[----:B------:R-:W-:Y:S01]  /*4b30*/  SHF.L.U32 R3, R3, 0x1f, RZ ;  /* 0x0000001f03037819 */ /* 0x000fe200000006ff */
[----:B------:R-:W-:-:S04]  /*4b40*/  IMAD.U32 R0, RZ, RZ, UR4 ;  /* 0x00000004ff007e24 */ /* 0x000fc8000f8e00ff */
[----:B------:R1:W2:Y:S03]  /*4b50*/  SYNCS.PHASECHK.TRANS64.TRYWAIT P0, [R0+URZ], R3 ;  /* 0x00000003000075a7 */ /* 0x0002a600080011ff */
[----:B--2---:R-:W-:Y:S05]  /*4b60*/  @!P0 NANOSLEEP.SYNCS 0x989680 ;  /* 0x009896800000895d */ /* 0x004fea0003900000 */
[----:B------:R-:W2:Y:S02]  /*4b70*/  @!P0 SYNCS.PHASECHK.TRANS64 P0, [R0+URZ], R3 ;  /* 0x00000003000085a7 */ /* 0x000ea400080010ff */
[----:B--2---:R-:W-:Y:S05]  /*4b80*/  @P0 BRA `(.L_x_91) ;  /* 0x0000000000200947 */ /* 0x004fea0003800000 */
.L_x_92:
[----:B--2---:R2:W4:Y:S02]  /*4b90*/  SYNCS.PHASECHK.TRANS64.TRYWAIT P0, [R0+URZ], R3 ;  /* 0x00000003000075a7 */ /* 0x00452400080011ff */
[----:B----4-:R-:W-:Y:S05]  /*4ba0*/  @!P0 NANOSLEEP.SYNCS 0x989680 ;  /* 0x009896800000895d */ /* 0x010fea0003900000 */
[----:B------:R-:W4:Y:S02]  /*4bb0*/  @!P0 SYNCS.PHASECHK.TRANS64 P0, [R0+URZ], R3 ;  /* 0x00000003000085a7 */ /* 0x000f2400080010ff */
[----:B----4-:R-:W-:Y:S05]  /*4bc0*/  @!P0 BRA `(.L_x_92) ;  /* 0xfffffffc00f08947 */ /* 0x010fea000383ffff */
[----:B------:R-:W-:Y:S05]  /*4bd0*/  BRA `(.L_x_91) ;  /* 0x00000000000c7947 */ /* 0x000fea0003800000 */
.L_x_89:
[----:B------:R-:W-:-:S04]  /*4be0*/  UIADD3 UR4, UPT, UPT, UR26, 0x180, URZ ;  /* 0x000001801a047890 */ /* 0x000fc8000fffe0ff */
[----:B------:R-:W-:-:S09]  /*4bf0*/  UPRMT UR4, UR51, 0x654, UR4 ;  /* 0x0000065433047896 */ /* 0x000fd20008000004 */
[----:B------:R-:W-:Y:S03]  /*4c00*/  SYNCS.ARRIVE.TRANS64.RED.A1T0 RZ, [UR4], RZ ;  /* 0x000000ffffff79a7 */ /* 0x000fe60008100404 */
.L_x_91:
[----:B-12---:R-:W-:Y:S01]  /*4c10*/  SHF.L.U32 R3, RZ, 0x1f, RZ ;  /* 0x0000001fff037819 */ /* 0x006fe200000006ff */
[----:B------:R-:W-:Y:S01]  /*4c20*/  UIADD3 UR4, UPT, UPT, UR26, 0x180, URZ ;  /* 0x000001801a047890 */ /* 0x000fe2000fffe0ff */
[----:B------:R-:W-:Y:S02]  /*4c30*/  PLOP3.LUT P0, PT, PT, PT, UP0, 0x80, 0x8 ;  /* 0x000000000008781c */ /* 0x000fe40003f0f008 */
[----:B------:R-:W1:Y:S02]  /*4c40*/  SYNCS.PHASECHK.TRANS64.TRYWAIT P1, [UR26+0x180], R3 ;  /* 0x00018003ff0075a7 */ /* 0x000e64000802111a */
[----:B-1----:R-:W-:Y:S09]  /*4c50*/  @!P1 BRA `(.L_x_93) ;  /* 0x0000006000a89947 */ /* 0x002ff20003800000 */
.L_x_204:
[----:B------:R-:W-:Y:S01]  /*4c60*/  @!UP0 UPRMT UR4, UR51, 0x654, UR4 ;  /* 0x0000065433048896 */ /* 0x000fe20008000004 */
[----:B------:R-:W-:Y:S01]  /*4c70*/  UMOV UR5, 0xffff ;  /* 0x0000ffff00057882 */ /* 0x000fe20000000000 */
[----:B------:R-:W-:-:S07]  /*4c80*/  UMOV UR6, 0x1 ;  /* 0x0000000100067882 */ /* 0x000fce0000000000 */
[----:B------:R-:W-:Y:S01]  /*4c90*/  @!P0 SYNCS.ARRIVE.TRANS64.RED.A1T0 RZ, [UR4], RZ ;  /* 0x000000ffffff89a7 */ /* 0x000fe20008100404 */
[----:B------:R-:W-:Y:S01]  /*4ca0*/  NOP ;  /* 0x0000000000007918 */ /* 0x000fe20000000000 */
[----:B-1----:R-:W1:Y:S01]  /*4cb0*/  LDS R0, [UR8+0x14] ;  /* 0x00001408ff007984 */ /* 0x002e620008000800 */
[----:B------:R-:W-:-:S04]  /*4cc0*/  ULOP3.LUT UR4, UR20, 0xffff, URZ, 0xc0, !UPT ;  /* 0x0000ffff14047892 */ /* 0x000fc8000f8ec0ff */
[----:B------:R-:W-:-:S04]  /*4cd0*/  USHF.R.U32.HI UR4, URZ, 0x5, UR4 ;  /* 0x00000005ff047899 */ /* 0x000fc80008011604 */
[----:B------:R-:W-:Y:S02]  /*4ce0*/  USHF.L.U32 UR5, UR5, UR4, URZ ;  /* 0x0000000405057299 */ /* 0x000fe400080006ff */
[----:B------:R-:W-:-:S04]  /*4cf0*/  USHF.L.U32 UR4, UR6, UR4, URZ ;  /* 0x0000000406047299 */ /* 0x000fc800080006ff */
[----:B-1----:R-:W-:-:S04]  /*4d00*/  LOP3.LUT R0, R0, UR5, RZ, 0xc0, !PT ;  /* 0x0000000500007c12 */ /* 0x002fc8000f8ec0ff */
[----:B------:R-:W-:-:S13]  /*4d10*/  ISETP.NE.AND P0, PT, R0, UR5, PT ;  /* 0x0000000500007c0c */ /* 0x000fda000bf05270 */
[----:B------:R-:W-:Y:S05]  /*4d20*/  @P0 BRA `(.L_x_94) ;  /* 0x0000000000580947 */ /* 0x000fea0003800000 */
[----:B------:R-:W1:Y:S02]  /*4d30*/  LDS R0, [UR8+0x18] ;  /* 0x00001808ff007984 */ /* 0x000e640008000800 */
[----:B-1----:R-:W-:-:S04]  /*4d40*/  LOP3.LUT R0, R0, UR4, RZ, 0xc0, !PT ;  /* 0x0000000400007c12 */ /* 0x002fc8000f8ec0ff */
[----:B------:R-:W-:-:S13]  /*4d50*/  ISETP.NE.AND P0, PT, R0, UR4, PT ;  /* 0x0000000400007c0c */ /* 0x000fda000bf05270 */
[----:B------:R-:W-:Y:S05]  /*4d60*/  @P0 BRA `(.L_x_95) ;  /* 0x00000000003c0947 */ /* 0x000fea0003800000 */
[----:B------:R-:W1:Y:S01]  /*4d70*/  S2R R2, SR_LANEID ;  /* 0x0000000000027919 */ /* 0x000e620000000000 */
[----:B------:R-:W-:Y:S01]  /*4d80*/  ULOP3.LUT UR5, URZ, UR5, URZ, 0x33, !UPT ;  /* 0x00000005ff057292 */ /* 0x000fe2000f8e33ff */
[----:B------:R-:W-:Y:S01]  /*4d90*/  LOP3.LUT R4, RZ, UR4, RZ, 0x33, !PT ;  /* 0x00000004ff047c12 */ /* 0x000fe2000f8e33ff */
[----:B------:R-:W-:Y:S02]  /*4da0*/  VOTEU.ANY UR4, UPT, PT ;  /* 0x0000000000047886 */ /* 0x000fe400038e0100 */
[----:B------:R-:W-:Y:S01]  /*4db0*/  UFLO.U32 UR4, UR4 ;  /* 0x00000004000472bd */ /* 0x000fe200080e0000 */
[----:B------:R-:W2:Y:S01]  /*4dc0*/  REDUX UR6, R4 ;  /* 0x00000000040673c4 */ /* 0x000ea20000000000 */
[----:B------:R-:W-:-:S06]  /*4dd0*/  IMAD.U32 R0, RZ, RZ, UR5 ;  /* 0x00000005ff007e24 */ /* 0x000fcc000f8e00ff */
[----:B------:R4:W-:Y:S01]  /*4de0*/  UTCATOMSWS.AND URZ, UR5 ;  /* 0x0000000500ff79e3 */ /* 0x0009e20008000000 */
[----:B------:R-:W3:Y:S01]  /*4df0*/  REDUX UR7, R0 ;  /* 0x00000000000773c4 */ /* 0x000ee20000000000 */
[----:B-1----:R-:W-:Y:S01]  /*4e00*/  ISETP.EQ.U32.AND P0, PT, R2, UR4, PT ;  /* 0x0000000402007c0c */ /* 0x002fe2000bf02070 */
[----:B--2---:R-:W-:Y:S01]  /*4e10*/  IMAD.U32 R2, RZ, RZ, UR6 ;  /* 0x00000006ff027e24 */ /* 0x004fe2000f8e00ff */
[----:B---3--:R-:W-:-:S11]  /*4e20*/  MOV R3, UR7 ;  /* 0x0000000700037c02 */ /* 0x008fd60008000f00 */
[----:B------:R4:W-:Y:S04]  /*4e30*/  @P0 ATOMS.AND RZ, [UR8+0x14], R3 ;  /* 0x00001403ffff098c */ /* 0x0009e8000a800008 */
[----:B------:R4:W-:Y:S01]  /*4e40*/  @P0 ATOMS.AND RZ, [UR8+0x18], R2 ;  /* 0x00001802ffff098c */ /* 0x0009e2000a800008 */
[----:B------:R-:W-:Y:S05]  /*4e50*/  BRA `(.L_x_96) ;  /* 0x0000000000147947 */ /* 0x000fea0003800000 */
.L_x_95:
[----:B------:R-:W-:Y:S02]  /*4e60*/  MOV R2, 0x4e80 ;  /* 0x00004e8000027802 */ /* 0x000fe40000000f00 */
[----:B---3-5:R-:W-:Y:S05]  /*4e70*/  CALL.REL.NOINC `($__internal_0_$__cuda_sm10x_tcgen05_guardrail_trap_col_being_dealloced_not_returned_by_alloc) ;  /* 0x0000006400887944 */ /* 0x028fea0003c00000 */
[----:B------:R-:W-:Y:S05]  /*4e80*/  BRA `(.L_x_96) ;  /* 0x0000000000087947 */ /* 0x000fea0003800000 */
.L_x_94:
[----:B------:R-:W-:Y:S02]  /*4e90*/  MOV R2, 0x4eb0 ;  /* 0x00004eb000027802 */ /* 0x000fe40000000f00 */
[----:B---3-5:R-:W-:Y:S05]  /*4ea0*/  CALL.REL.NOINC `($__internal_2_$__cuda_sm10x_tcgen05_guardrail_trap_unallocated_columns_being_dealloced) ;  /* 0x0000006400947944 */ /* 0x028fea0003c00000 */
.L_x_96:
[----:B------:R-:W-:Y:S01]  /*4eb0*/  NOP ;  /* 0x0000000000007918 */ /* 0x000fe20000000000 */
[----:B----4-:R-:W-:Y:S05]  /*4ec0*/  EXIT ;  /* 0x000000000000794d */ /* 0x010fea0003800000 */
.L_x_69:
[----:B------:R-:W-:-:S09]  /*4ed0*/  UISETP.NE.OR UP0, UPT, UR21, 0x3, !UP3 ;  /* 0x000000031500788c */ /* 0x000fd2000df05670 */
[----:B------:R-:W-:Y:S05]  /*4ee0*/  BRA.U UP0, `(.L_x_97) ;  /* 0x0000001100547547 */ /* 0x000fea000b800000 */
[----:B------:R-:W1:Y:S01]  /*4ef0*/  LDCU UR31, c[0x0][0x370] ;  /* 0x00006e00ff1f77ac */ /* 0x000e620008000800 */
[----:B------:R-:W2:Y:S01]  /*4f00*/  LDC.64 R16, c[0x0][0x348] ;  /* 0x0000d200ff107b82 */ /* 0x000ea20000000a00 */
[----:B------:R-:W-:Y:S02]  /*4f10*/  HFMA2 R13, -RZ, RZ, 0, 0 ;  /* 0x00000000ff0d7431 */ /* 0x000fe400000001ff */
[----:B------:R-:W-:Y:S01]  /*4f20*/  IMAD.MOV.U32 R15, RZ, RZ, 0x1 ;  /* 0x00000001ff0f7424 */ /* 0x000fe200078e00ff */
[----:B------:R-:W1:Y:S01]  /*4f30*/  LDCU.128 UR44, c[0x0][0xf10] ;  /* 0x0001e200ff2c77ac */ /* 0x000e620008000c00 */
[----:B------:R-:W-:Y:S01]  /*4f40*/  IMAD.MOV.U32 R14, RZ, RZ, RZ ;  /* 0x000000ffff0e7224 */ /* 0x000fe200078e00ff */
[----:B------:R-:W-:Y:S01]  /*4f50*/  MOV R7, 0x2000 ;  /* 0x0000200000077802 */ /* 0x000fe20000000f00 */
[----:B------:R-:W3:Y:S01]  /*4f60*/  LDCU UR30, c[0x0][0x374] ;  /* 0x00006e80ff1e77ac */ /* 0x000ee20008000800 */
[----:B------:R-:W4:Y:S01]  /*4f70*/  LDC.64 R2, c[0x0][0xc88] ;  /* 0x00032200ff027b82 */ /* 0x000f220000000a00 */
[----:B------:R-:W3:Y:S01]  /*4f80*/  LDCU UR15, c[0x0][0xf0c] ;  /* 0x0001e180ff0f77ac */ /* 0x000ee20008000800 */
[----:B------:R-:W2:Y:S06]  /*4f90*/  LDCU UR40, c[0x0][0xf20] ;  /* 0x0001e400ff2877ac */ /* 0x000eac0008000800 */
[----:B------:R-:W4:Y:S01]  /*4fa0*/  LDC.64 R4, c[0x0][0xc90] ;  /* 0x00032400ff047b82 */ /* 0x000f220000000a00 */
[----:B------:R-:W2:Y:S01]  /*4fb0*/  LDCU UR4, c[0x0][0xf30] ;  /* 0x0001e600ff0477ac */ /* 0x000ea20008000800 */
[----:B------:R-:W-:Y:S01]  /*4fc0*/  UMOV UR21, 0x400 ;  /* 0x0000040000157882 */ /* 0x000fe20000000000 */
[----:B-1----:R-:W-:-:S02]  /*4fd0*/  UIMAD.WIDE.U32 UR6, UR31, UR44, URZ ;  /* 0x0000002c1f0672a5 */ /* 0x002fc4000f8e00ff */
[----:B---3--:R-:W-:Y:S02]  /*4fe0*/  UIMAD.WIDE.U32 UR8, UR30, UR47, URZ ;  /* 0x0000002f1e0872a5 */ /* 0x008fe4000f8e00ff */
[----:B------:R-:W-:Y:S02]  /*4ff0*/  ULEA UR21, UR57, UR21, 0x18 ;  /* 0x0000001539157291 */ /* 0x000fe4000f8ec0ff */
[----:B------:R-:W-:Y:S02]  /*5000*/  UPLOP3.LUT UP3, UPT, UPT, UPT, UPT, 0x40, 0x4 ;  /* 0x000000000004789c */ /* 0x000fe40003f6e870 */
[----:B------:R-:W-:Y:S01]  /*5010*/  UIADD3 UR37, UPT, UPT, UR21, 0xe8, URZ ;  /* 0x000000e815257890 */ /* 0x000fe2000fffe0ff */
[----:B------:R-:W-:Y:S01]  /*5020*/  UMOV UR6, UR7 ;  /* 0x0000000700067c82 */ /* 0x000fe20008000000 */
[----:B------:R-:W-:Y:S01]  /*5030*/  UMOV UR38, UR9 ;  /* 0x0000000900267c82 */ /* 0x000fe20008000000 */
[----:B------:R-:W-:Y:S02]  /*5040*/  UISETP.GE.AND UP0, UPT, UR42, 0x1, UPT ;  /* 0x000000012a00788c */ /* 0x000fe4000bf06270 */
[----:B------:R-:W-:Y:S01]  /*5050*/  UISETP.NE.AND UP4, UPT, UR42, 0x1, UPT ;  /* 0x000000012a00788c */ /* 0x000fe2000bf85270 */
[----:B------:R-:W1:Y:S01]  /*5060*/  LDCU.64 UR22, c[0x0][0xf28] ;  /* 0x0001e500ff1677ac */ /* 0x000e620008000a00 */
[----:B------:R-:W-:-:S02]  /*5070*/  UISETP.NE.AND UP6, UPT, UR15, 0x1, UPT ;  /* 0x000000010f00788c */ /* 0x000fc4000bfc5270 */
[----:B------:R-:W-:Y:S02]  /*5080*/  UISETP.NE.AND UP5, UPT, UR46, 0x1, UPT ;  /* 0x000000012e00788c */ /* 0x000fe4000bfa5270 */
[----:B------:R-:W-:Y:S02]  /*5090*/  UIADD3 UR33, UPT, UPT, UR21, 0xd0, URZ ;  /* 0x000000d015217890 */ /* 0x000fe4000fffe0ff */
[----:B------:R-:W-:Y:S02]  /*50a0*/  UIADD3 UR25, UPT, UPT, UR21, 0xd8, URZ ;  /* 0x000000d815197890 */ /* 0x000fe4000fffe0ff */
[----:B------:R-:W-:Y:S02]  /*50b0*/  UIADD3 UR17, UPT, UPT, UR21, 0xe0, URZ ;  /* 0x000000e015117890 */ /* 0x000fe4000fffe0ff */
[----:B------:R-:W-:Y:S02]  /*50c0*/  UPRMT UR37, UR57, 0x654, UR37 ;  /* 0x0000065439257896 */ /* 0x000fe40008000025 */
[----:B------:R-:W-:-:S02]  /*50d0*/  USHF.R.U32.HI UR39, URZ, UR45, UR6 ;  /* 0x0000002dff277299 */ /* 0x000fc40008011606 */
[----:B--2---:R-:W-:Y:S02]  /*50e0*/  USHF.R.U32.HI UR38, URZ, UR40, UR38 ;  /* 0x00000028ff267299 */ /* 0x004fe40008011626 */
[----:B------:R-:W-:-:S11]  /*50f0*/  UISETP.NE.AND UP2, UPT, UR4, 0x1, UPT ;  /* 0x000000010400788c */ /* 0x000fd6000bf45270 */
.L_x_108:
[C---:B------:R-:W-:Y:S02]  /*5100*/  LEA R12, R14.reuse, UR21, 0x3 ;  /* 0x000000150e0c7c11 */ /* 0x040fe4000f8e18ff */
[----:B------:R-:W-:Y:S02]  /*5110*/  SHF.L.U32 R9, R13, 0x1f, RZ ;  /* 0x0000001f0d097819 */ /* 0x000fe400000006ff */
[----:B------:R-:W-:Y:S02]  /*5120*/  LEA R10, R14, UR21, 0x4 ;  /* 0x000000150e0a7c11 */ /* 0x000fe4000f8e20ff */
[----:B------:R-:W2:Y:S02]  /*5130*/  SYNCS.PHASECHK.TRANS64.TRYWAIT P0, [R12+URZ+0x120], R9 ;  /* 0x000120090c0075a7 */ /* 0x000ea400080011ff */
[----:B--23--:R-:W-:Y:S05]  /*5140*/  @!P0 BRA `(.L_x_98) ;  /* 0x0000005c00848947 */ /* 0x00cfea0003800000 */
.L_x_205:
[----:B--2---:R-:W2:Y:S01]  /*5150*/  LDS.128 R8, [R10+0x190] ;  /* 0x000190000a087984 */ /* 0x004ea20000000c00 */
[----:B------:R-:W-:Y:S01]  /*5160*/  UISETP.GE.AND UP0, UPT, UR42, 0x1, UPT ;  /* 0x000000012a00788c */ /* 0x000fe2000bf06270 */
[----:B------:R-:W-:Y:S01]  /*5170*/  @!PT LDS RZ, [RZ] ;  /* 0x00000000fffff984 */ /* 0x000fe20000000800 */
[----:B------:R-:W-:Y:S01]  /*5180*/  @!PT LDS RZ, [RZ] ;  /* 0x00000000fffff984 */ /* 0x000fe20000000800 */
[----:B------:R-:W-:Y:S01]  /*5190*/  @!PT LDS RZ, [RZ] ;  /* 0x00000000fffff984 */ /* 0x000fe20000000800 */
[----:B------:R-:W-:Y:S01]  /*51a0*/  @!PT LDS RZ, [RZ] ;  /* 0x00000000fffff984 */ /* 0x000fe20000000800 */
[----:B------:R3:W-:Y:S06]  /*51b0*/  MEMBAR.ALL.CTA ;  /* 0x0000000000007992 */ /* 0x0007ec0000008000 */
[----:B---3--:R-:W3:Y:S01]  /*51c0*/  FENCE.VIEW.ASYNC.S ;  /* 0x00000000000073c6 */ /* 0x008ee20000000000 */
[----:B--2---:R-:W-:Y:S11]  /*51d0*/  LOP3.LUT P0, RZ, R10, 0x1, RZ, 0xc0, !PT ;  /* 0x000000010aff7812 */ /* 0x004ff6000780c0ff */
[----:B------:R-:W-:Y:S02]  /*51e0*/  @!UPT UIADD3 URZ, UPT, UPT, URZ, URZ, URZ ;  /* 0x000000fffffff290 */ /* 0x000fe4000fffe0ff */
[----:B---3--:R-:W-:Y:S01]  /*51f0*/  VOTEU.ANY UP1, P0 ;  /* 0x0000000000ff7886 */ /* 0x008fe20000020100 */
[----:B------:R-:W-:Y:S11]  /*5200*/  PLOP3.LUT P0, PT, PT, PT, UP1, 0x80, 0x8 ;  /* 0x000000000008781c */ /* 0x000ff60003f0f018 */
[----:B------:R-:W-:Y:S02]  /*5210*/  @!UPT UIADD3 URZ, UPT, UPT, URZ, URZ, URZ ;  /* 0x000000fffffff290 */ /* 0x000fe4000fffe0ff */
[----:B------:R-:W-:Y:S02]  /*5220*/  @P0 SHF.R.U32.HI R0, RZ, 0x10, R9 ;  /* 0x00000010ff000819 */ /* 0x000fe40000011609 */
[----:B------:R-:W-:Y:S02]  /*5230*/  @P0 MOV R6, R8 ;  /* 0x0000000800060202 */ /* 0x000fe40000000f00 */
[----:B------:R-:W-:Y:S01]  /*5240*/  @P0 R2UR UR4, R0 ;  /* 0x00000000000402ca */ /* 0x000fe200000e0000 */
[----:B------:R-:W-:Y:S01]  /*5250*/  VIADD R0, R12, 0x130 ;  /* 0x000001300c007836 */ /* 0x000fe20000000000 */
[----:B------:R-:W-:Y:S02]  /*5260*/  @P0 LOP3.LUT R8, R9, 0xffff, RZ, 0xc0, !PT ;  /* 0x0000ffff09080812 */ /* 0x000fe400078ec0ff */
[----:B------:R-:W-:Y:S02]  /*5270*/  @P0 R2UR UR6, R6 ;  /* 0x00000000060602ca */ /* 0x000fe400000e0000 */
[----:B------:R-:W-:Y:S02]  /*5280*/  PRMT R0, RZ, 0x654, R0 ;  /* 0x00000654ff007816 */ /* 0x000fe40000000000 */
[----:B------:R-:W-:Y:S02]  /*5290*/  @P0 R2UR UR5, R8 ;  /* 0x00000000080502ca */ /* 0x000fe400000e0000 */
[----:B------:R2:W-:Y:S03]  /*52a0*/  SYNCS.ARRIVE.TRANS64.RED.A1T0 RZ, [R0+URZ], RZ ;  /* 0x000000ff00ff79a7 */ /* 0x0005e600081004ff */
[----:B------:R-:W-:Y:S04]  /*52b0*/  @UP1 UMOV UR29, UR4 ;  /* 0x00000004001d1c82 */ /* 0x000fe80008000000 */
[----:B------:R-:W-:Y:S04]  /*52c0*/  @UP1 UMOV UR14, UR6 ;  /* 0x00000006000e1c82 */ /* 0x000fe80008000000 */
[----:B------:R-:W-:Y:S01]  /*52d0*/  @UP1 UMOV UR13, UR5 ;  /* 0x00000005000d1c82 */ /* 0x000fe20008000000 */
[----:B------:R-:W-:Y:S05]  /*52e0*/  BRA.U !UP0, `(.L_x_99) ;  /* 0x0000000108a47547 */ /* 0x000fea000b800000 */
[----:B------:R-:W-:Y:S02]  /*52f0*/  UIMAD.WIDE.U32 UR18, UR13, UR47, URZ ;  /* 0x0000002f0d1272a5 */ /* 0x000fe4000f8e00ff */
[----:B------:R-:W-:Y:S02]  /*5300*/  UIMAD.WIDE.U32 UR26, UR14, UR44, URZ ;  /* 0x0000002c0e1a72a5 */ /* 0x000fe4000f8e00ff */
[----:B------:R-:W-:Y:S02]  /*5310*/  USEL UR4, UR30, UR38, !UP5 ;  /* 0x000000261e047287 */ /* 0x000fe4000e800000 */
[----:B------:R-:W-:Y:S02]  /*5320*/  USEL UR7, UR31, UR39, !UP6 ;  /* 0x000000271f077287 */ /* 0x000fe4000f000000 */
[----:B-1----:R-:W-:Y:S02]  /*5330*/  UIMAD.WIDE.U32 UR8, UR4, UR22, URZ ;  /* 0x00000016040872a5 */ /* 0x002fe4000f8e00ff */
[----:B------:R-:W-:Y:S01]  /*5340*/  UIMAD.WIDE.U32 UR10, UR7, UR22, URZ ;  /* 0x00000016070a72a5 */ /* 0x000fe2000f8e00ff */
[----:B------:R-:W-:Y:S02]  /*5350*/  UMOV UR5, UR19 ;  /* 0x0000001300057c82 */ /* 0x000fe40008000000 */
[----:B------:R-:W-:Y:S03]  /*5360*/  USHF.R.U32.HI UR6, URZ, UR40, UR5 ;  /* 0x00000028ff067299 */ /* 0x000fe60008011605 */
[----:B------:R-:W-:Y:S01]  /*5370*/  UMOV UR5, UR27 ;  /* 0x0000001b00057c82 */ /* 0x000fe20008000000 */
[----:B------:R-:W-:Y:S02]  /*5380*/  USEL UR6, UR13, UR6, !UP5 ;  /* 0x000000060d067287 */ /* 0x000fe4000e800000 */
[----:B------:R-:W-:Y:S03]  /*5390*/  USHF.R.U32.HI UR16, URZ, UR45, UR5 ;  /* 0x0000002dff107299 */ /* 0x000fe60008011605 */
[----:B------:R-:W-:Y:S02]  /*53a0*/  UMOV UR5, UR9 ;  /* 0x0000000900057c82 */ /* 0x000fe40008000000 */
[----:B------:R-:W-:Y:S03]  /*53b0*/  @UP4 USHF.R.U32.HI UR4, URZ, UR23, UR5 ;  /* 0x00000017ff044299 */ /* 0x000fe60008011605 */
[----:B------:R-:W-:Y:S01]  /*53c0*/  UMOV UR5, UR11 ;  /* 0x0000000b00057c82 */ /* 0x000fe20008000000 */
[----:B------:R-:W-:Y:S02]  /*53d0*/  UIMAD UR4, UR42, UR4, URZ ;  /* 0x000000042a0472a4 */ /* 0x000fe4000f8e02ff */
[----:B------:R-:W-:Y:S02]  /*53e0*/  @UP4 USHF.R.U32.HI UR7, URZ, UR23, UR5 ;  /* 0x00000017ff074299 */ /* 0x000fe40008011605 */
[----:B------:R-:W-:Y:S02]  /*53f0*/  UIMAD.WIDE.U32 UR10, UR6, UR22, URZ ;  /* 0x00000016060a72a5 */ /* 0x000fe4000f8e00ff */
[----:B------:R-:W-:Y:S02]  /*5400*/  USEL UR5, UR14, UR16, !UP6 ;  /* 0x000000100e057287 */ /* 0x000fe4000f000000 */
[----:B------:R-:W-:Y:S02]  /*5410*/  UIMAD UR8, UR42, UR7, URZ ;  /* 0x000000072a0872a4 */ /* 0x000fe4000f8e02ff */
[----:B------:R-:W-:Y:S03]  /*5420*/  UISETP.GE.AND UP0, UPT, UR6, UR4, UPT ;  /* 0x000000040600728c */ /* 0x000fe6000bf06270 */
[----:B------:R-:W-:Y:S01]  /*5430*/  UMOV UR4, UR11 ;  /* 0x0000000b00047c82 */ /* 0x000fe20008000000 */
[----:B------:R-:W-:Y:S02]  /*5440*/  UISETP.GE.OR UP0, UPT, UR5, UR8, UP0 ;  /* 0x000000080500728c */ /* 0x000fe40008706670 */
[----:B------:R-:W-:Y:S02]  /*5450*/  USHF.R.U32.HI UR4, URZ, UR23, UR4 ;  /* 0x00000017ff047299 */ /* 0x000fe40008011604 */
[----:B------:R-:W-:Y:S02]  /*5460*/  UIMAD.WIDE.U32 UR8, UR5, UR22, URZ ;  /* 0x00000016050872a5 */ /* 0x000fe4000f8e00ff */
[----:B------:R-:W-:Y:S04]  /*5470*/  USEL UR10, UR6, UR4, !UP4 ;  /* 0x00000004060a7287 */ /* 0x000fe8000e000000 */
[----:B------:R-:W-:Y:S01]  /*5480*/  UIADD3 UR11, UPT, UPT, -UR10, URZ, URZ ;  /* 0x000000ff0a0b7290 */ /* 0x000fe2000fffe1ff */
[----:B------:R-:W-:Y:S02]  /*5490*/  @!UP0 UMOV UR4, UR9 ;  /* 0x0000000900048c82 */ /* 0x000fe40008000000 */
[----:B------:R-:W-:Y:S02]  /*54a0*/  @!UP0 USHF.R.U32.HI UR4, URZ, UR23, UR4 ;  /* 0x00000017ff048299 */ /* 0x000fe40008011604 */
[----:B------:R-:W-:Y:S02]  /*54b0*/  UIMAD UR8, UR42, UR11, UR6 ;  /* 0x0000000b2a0872a4 */ /* 0x000fe4000f8e0206 */
[----:B------:R-:W-:Y:S04]  /*54c0*/  @!UP0 USEL UR4, UR5, UR4, !UP4 ;  /* 0x0000000405048287 */ /* 0x000fe8000e000000 */
[----:B------:R-:W-:Y:S02]  /*54d0*/  @!UP0 UIMAD UR8, UR7, UR8, UR4 ;  /* 0x00000008070882a4 */ /* 0x000fe4000f8e0204 */
[----:B------:R-:W-:Y:S02]  /*54e0*/  @!UP0 UIADD3 UR9, UPT, UPT, UR10, -UR4, URZ ;  /* 0x800000040a098290 */ /* 0x000fe4000fffe0ff */
[----:B------:R-:W-:Y:S02]  /*54f0*/  UIADD3 UR4, UPT, UPT, -UR5, URZ, URZ ;  /* 0x000000ff05047290 */ /* 0x000fe4000fffe1ff */
[----:B------:R-:W-:Y:S02]  /*5500*/  UIADD3 UR7, UPT, UPT, -UR6, URZ, URZ ;  /* 0x000000ff06077290 */ /* 0x000fe4000fffe1ff */
[----:B------:R-:W-:Y:S02]  /*5510*/  @!UP0 UIMAD UR6, UR9, UR42, UR5 ;  /* 0x0000002a090682a4 */ /* 0x000fe4000f8e0205 */
[----:B------:R-:W-:Y:S02]  /*5520*/  UIMAD UR14, UR15, UR4, UR14 ;  /* 0x000000040f0e72a4 */ /* 0x000fe4000f8e020e */
[----:B------:R-:W-:Y:S01]  /*5530*/  UIMAD UR13, UR46, UR7, UR13 ;  /* 0x000000072e0d72a4 */ /* 0x000fe2000f8e020d */
[----:B------:R-:W-:Y:S02]  /*5540*/  @!UP0 UMOV UR5, UR8 ;  /* 0x0000000800058c82 */ /* 0x000fe40008000000 */
[----:B------:R-:W-:Y:S02]  /*5550*/  UIMAD UR14, UR5, UR15, UR14 ;  /* 0x0000000f050e72a4 */ /* 0x000fe4000f8e020e */
[----:B------:R-:W-:Y:S11]  /*5560*/  UIMAD UR13, UR6, UR46, UR13 ;  /* 0x0000002e060d72a4 */ /* 0x000ff6000f8e020d */
[----:B------:R-:W-:Y:S01]  /*5570*/  @!UPT UIADD3 URZ, UPT, UPT, URZ, URZ, URZ ;  /* 0x000000fffffff290 */ /* 0x000fe2000fffe0ff */
.L_x_99:
[----:B------:R-:W3:Y:S01]  /*5580*/  @!UP2 LDCU.128 UR8, c[0x0][0xf10] ;  /* 0x0001e200ff08a7ac */ /* 0x000ee20008000c00 */
[C---:B----4-:R-:W-:Y:S02]  /*5590*/  ISETP.NE.U32.AND P1, PT, R4.reuse, RZ, PT ;  /* 0x000000ff0400720c */ /* 0x050fe40003f25070 */
[----:B------:R-:W-:Y:S02]  /*55a0*/  ISETP.NE.U32.AND P0, PT, R4, RZ, PT ;  /* 0x000000ff0400720c */ /* 0x000fe40003f05070 */
[C---:B------:R-:W-:Y:S02]  /*55b0*/  ISETP.NE.AND.EX P1, PT, R5.reuse, RZ, PT, P1 ;  /* 0x000000ff0500720c */ /* 0x040fe40003f25310 */
[----:B------:R-:W-:Y:S01]  /*55c0*/  ISETP.NE.AND.EX P0, PT, R5, RZ, PT, P0 ;  /* 0x000000ff0500720c */ /* 0x000fe20003f05300 */
[----:B------:R-:W4:Y:S01]  /*55d0*/  @!UP2 LDCU UR5, c[0x0][0xf0c] ;  /* 0x0001e180ff05a7ac */ /* 0x000f220008000800 */
[----:B------:R-:W-:Y:S01]  /*55e0*/  SHF.L.U32 R9, R15, 0x1f, RZ ;  /* 0x0000001f0f097819 */ /* 0x000fe200000006ff */
[----:B------:R-:W-:Y:S02]  /*55f0*/  USHF.L.U32 UR35, UR20, 0x7, URZ ;  /* 0x0000000714237899 */ /* 0x000fe400080006ff */
[----:B------:R-:W-:Y:S02]  /*5600*/  USHF.L.U32 UR34, UR12, 0x7, URZ ;  /* 0x000000070c227899 */ /* 0x000fe400080006ff */
[----:B---3--:R-:W-:Y:S07]  /*5610*/  UIMAD.WIDE.U32 UR6, UR14, UR8, URZ ;  /* 0x000000080e0672a5 */ /* 0x008fee000f8e00ff */
[----:B------:R-:W-:Y:S01]  /*5620*/  @!UP2 UMOV UR4, UR7 ;  /* 0x000000070004ac82 */ /* 0x000fe20008000000 */
[----:B----4-:R-:W-:Y:S02]  /*5630*/  @!UP2 UISETP.NE.AND UP0, UPT, UR5, 0x1, UPT ;  /* 0x000000010500a88c */ /* 0x010fe4000bf05270 */
[----:B------:R-:W-:Y:S02]  /*5640*/  @!UP2 USHF.R.U32.HI UR4, URZ, UR9, UR4 ;  /* 0x00000009ff04a299 */ /* 0x000fe40008011604 */
[----:B------:R-:W-:Y:S02]  /*5650*/  UIMAD.WIDE.U32 UR6, UR13, UR11, URZ ;  /* 0x0000000b0d0672a5 */ /* 0x000fe4000f8e00ff */
[----:B------:R-:W-:Y:S02]  /*5660*/  @!UP2 USEL UR8, UR14, UR4, !UP0 ;  /* 0x000000040e08a287 */ /* 0x000fe4000c000000 */
[----:B------:R-:W-:Y:S03]  /*5670*/  @!UP2 UISETP.NE.AND UP0, UPT, UR10, 0x1, UPT ;  /* 0x000000010a00a88c */ /* 0x000fe6000bf05270 */
[----:B------:R-:W-:Y:S02]  /*5680*/  @!UP2 UMOV UR6, UR7 ;  /* 0x000000070006ac82 */ /* 0x000fe40008000000 */
[----:B------:R-:W3:Y:S02]  /*5690*/  @!UP2 LDCU UR4, c[0x0][0xf20] ;  /* 0x0001e400ff04a7ac */ /* 0x000ee40008000800 */
[----:B---3--:R-:W-:Y:S04]  /*56a0*/  @!UP2 USHF.R.U32.HI UR6, URZ, UR4, UR6 ;  /* 0x00000004ff06a299 */ /* 0x008fe80008011606 */
[----:B------:R-:W-:Y:S04]  /*56b0*/  @!UP2 USEL UR6, UR13, UR6, !UP0 ;  /* 0x000000060d06a287 */ /* 0x000fe8000c000000 */
[----:B------:R-:W-:Y:S02]  /*56c0*/  @!UP2 UIADD3 UR4, UPT, UPT, -UR8, UR6, URZ ;  /* 0x000000060804a290 */ /* 0x000fe4000fffe1ff */
[----:B------:R-:W-:Y:S02]  /*56d0*/  @!UP2 UIADD3 UR6, UPT, UPT, UR8, -UR6, URZ ;  /* 0x800000060806a290 */ /* 0x000fe4000fffe0ff */
[----:B------:R-:W-:Y:S02]  /*56e0*/  @!UP2 UIMAD UR14, UR4, UR5, UR14 ;  /* 0x00000005040ea2a4 */ /* 0x000fe4000f8e020e */
[----:B------:R-:W-:Y:S01]  /*56f0*/  @!UP2 UIMAD UR13, UR6, UR10, UR13 ;  /* 0x0000000a060da2a4 */ /* 0x000fe2000f8e020d */
[----:B------:R-:W-:Y:S11]  /*5700*/  BRA.U UP3, `(.L_x_100) ;  /* 0x0000000103107547 */ /* 0x000ff6000b800000 */
[----:B--2---:R-:W-:Y:S04]  /*5710*/  MOV R0, UR48 ;  /* 0x0000003000007c02 */ /* 0x004fe80008000f00 */
[----:B------:R-:W-:Y:S04]  /*5720*/  SHF.L.U32 R11, R0, 0x1f, RZ ;  /* 0x0000001f000b7819 */ /* 0x000fe800000006ff */
[----:B------:R-:W2:Y:S02]  /*5730*/  SYNCS.PHASECHK.TRANS64.TRYWAIT P2, [UR21+0x118], R11 ;  /* 0x0001180bff0075a7 */ /* 0x000ea40008041115 */
[----:B--2---:R-:W-:Y:S05]  /*5740*/  @!P2 BRA `(.L_x_101) ;  /* 0x000000580018a947 */ /* 0x004fea0003800000 */
.L_x_100:
[----:B------:R-:W-:Y:S05]  /*5750*/  @!P1 BRA `(.L_x_102) ;  /* 0x0000000000309947 */ /* 0x000fea0003800000 */
[----:B------:R-:W-:Y:S01]  /*5760*/  ISETP.NE.U32.AND P1, PT, R2, RZ, PT ;  /* 0x000000ff0200720c */ /* 0x000fe20003f25070 */
[----:B------:R-:W3:Y:S01]  /*5770*/  LDCU.64 UR4, c[0x0][0x358] ;  /* 0x00006b00ff0477ac */ /* 0x000ee20008000a00 */
[----:B------:R-:W-:Y:S02]  /*5780*/  IMAD.MOV.U32 R80, RZ, RZ, 0x1 ;  /* 0x00000001ff507424 */ /* 0x000fe400078e00ff */
[----:B------:R-:W-:Y:S11]  /*5790*/  ISETP.NE.AND.EX P1, PT, R3, RZ, PT, P1 ;  /* 0x000000ff0300720c */ /* 0x000ff60003f25310 */
[----:B------:R-:W-:Y:S02]  /*57a0*/  @!UPT UIADD3 URZ, UPT, UPT, URZ, URZ, URZ ;  /* 0x000000fffffff290 */ /* 0x000fe4000fffe0ff */
[----:B--2---:R-:W2:Y:S01]  /*57b0*/  @P1 LDC.64 R10, c[0x0][0xc88] ;  /* 0x00032200ff0a1b82 */ /* 0x004ea20000000a00 */
[----:B------:R-:W-:Y:S04]  /*57c0*/  @P1 IMAD R0, R4, UR36, RZ ;  /* 0x0000002404001c24 */ /* 0x000fe8000f8e02ff */
[----:B--2---:R-:W-:Y:S04]  /*57d0*/  @P1 IMAD.WIDE R10, R0, 0x4, R10 ;  /* 0x00000004000a1825 */ /* 0x004fe800078e020a */
[----:B------:R-:W-:Y:S01]  /*57e0*/  HFMA2 R0, -RZ, RZ, 0, 5.9604644775390625e-08 ;  /* 0x00000001ff007431 */ /* 0x000fe200000001ff */
[----:B---3-5:R3:W5:Y:S04]  /*57f0*/  @P1 LDG.E R41, desc[UR4][R10.64] ;  /* 0x000000040a291981 */ /* 0x028768000c1e1900 */
[----:B------:R-:W-:Y:S01]  /*5800*/  @!P1 PRMT R80, R0, 0x7610, R80 ;  /* 0x0000761000509816 */ /* 0x000fe20000000050 */
[----:B---3--:R-:W4:Y:S06]  /*5810*/  @!P1 LDC R41, c[0x0][0xc80] ;  /* 0x00032000ff299b82 */ /* 0x008f2c0000000800 */
.L_x_102:
[----:B----45:R-:W-:Y:S01]  /*5820*/  @!P0 FSETP.EQ.AND P1, PT, R41, RZ, PT ;  /* 0x000000ff2900820b */ /* 0x030fe20003f22000 */
[----:B------:R-:W-:Y:S01]  /*5830*/  @!UPT UIADD3 URZ, UPT, UPT, URZ, URZ, URZ ;  /* 0x000000fffffff290 */ /* 0x000fe2000fffe0ff */
[----:B------:R-:W-:Y:S11]  /*5840*/  @!P0 BRA `(.L_x_103) ;  /* 0x0000000000188947 */ /* 0x000ff60003800000 */
[----:B------:R-:W-:Y:S02]  /*5850*/  LOP3.LUT P0, RZ, R80, 0xff, RZ, 0xc0, !PT ;  /* 0x000000ff50ff7812 */ /* 0x000fe4000780c0ff */
[----:B------:R-:W-:Y:S04]  /*5860*/  ISETP.NE.U32.AND P1, PT, R2, RZ, PT ;  /* 0x000000ff0200720c */ /* 0x000fe80003f25070 */
[----:B------:R-:W-:Y:S04]  /*5870*/  ISETP.NE.AND.EX P1, PT, R3, RZ, PT, P1 ;  /* 0x000000ff0300720c */ /* 0x000fe80003f25310 */
[----:B------:R-:W-:Y:S03]  /*5880*/  PLOP3.LUT P1, PT, P1, PT, PT, 0x8, 0x80 ;  /* 0x000000000080781c */ /* 0x000fe60000f2e170 */
[----:B------:R-:W-:Y:S11]  /*5890*/  @P0 FSETP.EQ.AND P1, PT, R41, RZ, PT ;  /* 0x000000ff2900020b */ /* 0x000ff60003f22000 */
[----:B------:R-:W-:Y:S02]  /*58a0*/  @!UPT UIADD3 URZ, UPT, UPT, URZ, URZ, URZ ;  /* 0x000000fffffff290 */ /* 0x000fe4000fffe0ff */
.L_x_103:
[----:B------:R-:W3:Y:S01]  /*58b0*/  SYNCS.PHASECHK.TRANS64.TRYWAIT P2, [UR21+0xf0], R9 ;  /* 0x0000f009ff0075a7 */ /* 0x000ee20008041115 */
[----:B------:R-:W-:Y:S04]  /*58c0*/  ELECT P0, URZ, PT ;  /* 0x0000000000ff782f */ /* 0x000fe80003800000 */
[----:B------:R-:W-:Y:S11]  /*58d0*/  PLOP3.LUT P1, PT, P1, P0, PT, 0xf2, 0x2f ;  /* 0x00000000002f781c */ /* 0x000ff60000f21e72 */
[----:B------:R-:W-:Y:S02]  /*58e0*/  @!UPT UIADD3 URZ, UPT, UPT, URZ, URZ, URZ ;  /* 0x000000fffffff290 */ /* 0x000fe4000fffe0ff */
[----:B------:R-:W-:Y:S05]  /*58f0*/  @!P1 IADD3 R8, P0, PT, R16, 0x980, RZ ;  /* 0x0000098010089810 */ /* 0x000fea0007f1e0ff */
[----:B------:R-:W-:Y:S01]  /*5900*/  @!P1 IMAD.X R6, RZ, RZ, R17, P0 ;  /* 0x000000ffff069224 */ /* 0x000fe200000e0611 */
[----:B---3--:R-:W-:Y:S07]  /*5910*/  @!P2 BRA `(.L_x_104) ;  /* 0x0000005400bca947 */ /* 0x008fee0003800000 */
.L_x_208:
[----:B------:R-:W-:Y:S01]  /*5920*/  @!P1 R2UR UR5, R8 ;  /* 0x00000000080592ca */ /* 0x000fe200000e0000 */
[----:B------:R-:W-:Y:S01]  /*5930*/  VOTEU.ALL UP0, P1 ;  /* 0x0000000000ff7886 */ /* 0x000fe20000800000 */
[----:B------:R-:W-:Y:S01]  /*5940*/  @!P1 R2UR UR4, R6 ;  /* 0x00000000060492ca */ /* 0x000fe200000e0000 */
[----:B--2---:R-:W-:Y:S01]  /*5950*/  @!P1 IMAD.MOV.U32 R0, RZ, RZ, 0x2000 ;  /* 0x00002000ff009424 */ /* 0x004fe200078e00ff */
[----:B------:R-:W-:Y:S01]  /*5960*/  UMOV UR8, 0x0 ;  /* 0x0000000000087882 */ /* 0x000fe20000000000 */
[----:B------:R-:W-:Y:S01]  /*5970*/  UMOV UR9, 0x10000000 ;  /* 0x1000000000097882 */ /* 0x000fe20000000000 */
[----:B------:R-:W-:Y:S01]  /*5980*/  @!UP0 UIADD3 UR32, UPT, UPT, UR21, 0x200, URZ ;  /* 0x0000020015208890 */ /* 0x000fe2000fffe0ff */
[----:B------:R-:W-:Y:S01]  /*5990*/  @!P1 IADD3 R8, P0, PT, R16, 0x980, RZ ;  /* 0x0000098010089810 */ /* 0x000fe20007f1e0ff */
[----:B------:R-:W-:Y:S01]  /*59a0*/  VOTEU.ALL UP0, P1 ;  /* 0x0000000000ff7886 */ /* 0x000fe20000800000 */
[----:B------:R-:W-:Y:S03]  /*59b0*/  UPRMT UR6, UR57, 0x654, UR33 ;  /* 0x0000065439067896 */ /* 0x000fe60008000021 */
[----:B------:R-:W-:Y:S02]  /*59c0*/  @!P1 IMAD.X R6, RZ, RZ, R17, P0 ;  /* 0x000000ffff069224 */ /* 0x000fe400000e0611 */
[----:B------:R-:W-:Y:S02]  /*59d0*/  IMAD.U32 R10, RZ, RZ, UR5 ;  /* 0x00000005ff0a7e24 */ /* 0x000fe4000f8e00ff */
[----:B------:R-:W-:Y:S03]  /*59e0*/  IMAD.U32 R11, RZ, RZ, UR4 ;  /* 0x00000004ff0b7e24 */ /* 0x000fe6000f8e00ff */
[----:B------:R-:W-:Y:S02]  /*59f0*/  @!P1 R2UR UR4, R10 ;  /* 0x000000000a0492ca */ /* 0x000fe400000e0000 */
[----:B------:R-:W-:Y:S11]  /*5a00*/  @!P1 R2UR UR5, R11 ;  /* 0x000000000b0592ca */ /* 0x000ff600000e0000 */
[----:B------:R-:W-:Y:S02]  /*5a10*/  @!UPT UIADD3 URZ, UPT, UPT, URZ, URZ, URZ ;  /* 0x000000fffffff290 */ /* 0x000fe4000fffe0ff */
[----:B------:R2:W-:Y:S01]  /*5a20*/  @!UP0 UTMALDG.3D [UR32], [UR4], desc[UR8] ;  /* 0x00000820040085b4 */ /* 0x0005e20008011000 */
[----:B------:R2:W-:Y:S01]  /*5a30*/  @!P1 SYNCS.ARRIVE.TRANS64.RED.A0TR RZ, [UR21+0xd0], R0 ;  /* 0x0000d000ffff99a7 */ /* 0x0005e20008300415 */
[----:B------:R-:W-:Y:S01]  /*5a40*/  SYNCS.ARRIVE.TRANS64.RED.A1T0 RZ, [UR6], RZ ;  /* 0x000000ffffff79a7 */ /* 0x000fe20008100406 */
[----:B------:R-:W3:Y:S02]  /*5a50*/  SYNCS.PHASECHK.TRANS64.TRYWAIT P2, [UR21+0xf8], R9 ;  /* 0x0000f809ff0075a7 */ /* 0x000ee40008041115 */
[----:B--23--:R-:W-:Y:S05]  /*5a60*/  @!P2 BRA `(.L_x_105) ;  /* 0x000000540080a947 */ /* 0x00cfea0003800000 */
.L_x_210:
        /* <DEDUP_REMOVED lines=8> */
[----:B------:R-:W-:Y:S01]  /*5af0*/  @!UP0 UIADD3 UR24, UPT, UPT, UR21, 0x2200, URZ ;  /* 0x0000220015188890 */ /* 0x000fe2000fffe0ff */
[----:B------:R-:W-:Y:S01]  /*5b00*/  VOTEU.ALL UP0, P1 ;  /* 0x0000000000ff7886 */ /* 0x000fe20000800000 */
[----:B------:R-:W-:Y:S01]  /*5b10*/  UMOV UR27, UR35 ;  /* 0x00000023001b7c82 */ /* 0x000fe20008000000 */
[----:B------:R-:W-:Y:S02]  /*5b20*/  UMOV UR28, UR36 ;  /* 0x00000024001c7c82 */ /* 0x000fe40008000000 */
[----:B------:R-:W-:Y:S01]  /*5b30*/  IMAD.U32 R10, RZ, RZ, UR5 ;  /* 0x00000005ff0a7e24 */ /* 0x000fe2000f8e00ff */
[----:B------:R-:W-:Y:S01]  /*5b40*/  UPRMT UR6, UR57, 0x654, UR25 ;  /* 0x0000065439067896 */ /* 0x000fe20008000019 */
[----:B------:R-:W-:Y:S02]  /*5b50*/  IMAD.U32 R11, RZ, RZ, UR4 ;  /* 0x00000004ff0b7e24 */ /* 0x000fe4000f8e00ff */
[----:B------:R-:W-:Y:S01]  /*5b60*/  @!P1 IMAD.X R6, RZ, RZ, R17, P0 ;  /* 0x000000ffff069224 */ /* 0x000fe200000e0611 */
        /* <DEDUP_REMOVED lines=8> */
.L_x_212:
[----:B------:R-:W-:Y:S01]  /*5bf0*/  @!P1 R2UR UR5, R8 ;  /* 0x00000000080592ca */ /* 0x000fe200000e0000 */
[----:B------:R-:W-:Y:S01]  /*5c00*/  VOTEU.ALL UP0, P1 ;  /* 0x0000000000ff7886 */ /* 0x000fe20000800000 */
[----:B------:R-:W-:Y:S01]  /*5c10*/  @!P1 R2UR UR4, R6 ;  /* 0x00000000060492ca */ /* 0x000fe200000e0000 */
[----:B--2---:R-:W-:Y:S01]  /*5c20*/  @!P1 IMAD.MOV.U32 R0, RZ, RZ, 0x2000 ;  /* 0x00002000ff009424 */ /* 0x004fe200078e00ff */
[----:B------:R-:W-:Y:S01]  /*5c30*/  UMOV UR8, 0x0 ;  /* 0x0000000000087882 */ /* 0x000fe20000000000 */
[----:B------:R-:W-:Y:S01]  /*5c40*/  UMOV UR9, 0x10000000 ;  /* 0x1000000000097882 */ /* 0x000fe20000000000 */
[----:B------:R-:W-:Y:S01]  /*5c50*/  @!UP0 UIADD3 UR18, UPT, UPT, UR34, 0x40, URZ ;  /* 0x0000004022128890 */ /* 0x000fe2000fffe0ff */
[----:B------:R-:W-:Y:S01]  /*5c60*/  VIADD R14, R14, 0x1 ;  /* 0x000000010e0e7836 */ /* 0x000fe20000000000 */
[----:B------:R-:W-:Y:S01]  /*5c70*/  @!UP0 UIADD3 UR16, UPT, UPT, UR21, 0x4200, URZ ;  /* 0x0000420015108890 */ /* 0x000fe2000fffe0ff */
[----:B------:R-:W-:Y:S01]  /*5c80*/  VOTEU.ALL UP0, P1 ;  /* 0x0000000000ff7886 */ /* 0x000fe20000800000 */
[----:B------:R-:W-:Y:S01]  /*5c90*/  UMOV UR19, UR35 ;  /* 0x0000002300137c82 */ /* 0x000fe20008000000 */
[----:B------:R-:W-:Y:S02]  /*5ca0*/  UMOV UR20, UR36 ;  /* 0x0000002400147c82 */ /* 0x000fe40008000000 */
[----:B------:R-:W-:Y:S01]  /*5cb0*/  IMAD.U32 R10, RZ, RZ, UR5 ;  /* 0x00000005ff0a7e24 */ /* 0x000fe2000f8e00ff */
[----:B------:R-:W-:Y:S01]  /*5cc0*/  UPRMT UR6, UR57, 0x654, UR17 ;  /* 0x0000065439067896 */ /* 0x000fe20008000011 */
        /* <DEDUP_REMOVED lines=9> */
.L_x_214:
[----:B------:R-:W-:Y:S01]  /*5d60*/  @!P1 IADD3 R6, P0, PT, R16, 0x980, RZ ;  /* 0x0000098010069810 */ /* 0x000fe20007f1e0ff */
[----:B------:R-:W-:Y:S01]  /*5d70*/  VOTEU.ALL UP0, P1 ;  /* 0x0000000000ff7886 */ /* 0x000fe20000800000 */
[----:B------:R-:W-:Y:S01]  /*5d80*/  UMOV UR6, 0x0 ;  /* 0x0000000000067882 */ /* 0x000fe20000000000 */
[----:B------:R-:W-:Y:S01]  /*5d90*/  UMOV UR7, 0x10000000 ;  /* 0x1000000000077882 */ /* 0x000fe20000000000 */
[----:B------:R-:W-:Y:S01]  /*5da0*/  @!P1 R2UR UR5, R6 ;  /* 0x00000000060592ca */ /* 0x000fe200000e0000 */
[----:B--2---:R-:W-:Y:S01]  /*5db0*/  @!P1 IMAD.X R0, RZ, RZ, R17, P0 ;  /* 0x000000ffff009224 */ /* 0x004fe200000e0611 */
[----:B------:R-:W-:Y:S01]  /*5dc0*/  @!UP0 UIADD3 UR10, UPT, UPT, UR34, 0x60, URZ ;  /* 0x00000060220a8890 */ /* 0x000fe2000fffe0ff */
[----:B------:R-:W-:Y:S01]  /*5dd0*/  R2UR UR16, R82 ;  /* 0x00000000521072ca */ /* 0x000fe200000e0000 */
[----:B------:R-:W-:Y:S01]  /*5de0*/  @!UP0 UIADD3 UR8, UPT, UPT, UR21, 0x6200, URZ ;  /* 0x0000620015088890 */ /* 0x000fe2000fffe0ff */
[----:B------:R-:W-:Y:S01]  /*5df0*/  ISETP.NE.AND P0, PT, R14, 0x2, PT ;  /* 0x000000020e00780c */ /* 0x000fe20003f05270 */
[----:B------:R-:W-:Y:S01]  /*5e00*/  @!UP0 UIADD3 UR9, UPT, UPT, UR21, 0xe8, URZ ;  /* 0x000000e815098890 */ /* 0x000fe2000fffe0ff */
[----:B------:R-:W-:Y:S01]  /*5e10*/  @!P1 R2UR UR4, R0 ;  /* 0x00000000000492ca */ /* 0x000fe200000e0000 */
[----:B------:R-:W-:Y:S01]  /*5e20*/  VOTEU.ALL UP0, P1 ;  /* 0x0000000000ff7886 */ /* 0x000fe20000800000 */
[----:B------:R-:W-:Y:S01]  /*5e30*/  UMOV UR11, UR35 ;  /* 0x00000023000b7c82 */ /* 0x000fe20008000000 */
[----:B------:R-:W-:Y:S01]  /*5e40*/  UMOV UR12, UR36 ;  /* 0x00000024000c7c82 */ /* 0x000fe20008000000 */
[----:B------:R-:W-:Y:S01]  /*5e50*/  SEL R0, RZ, 0x1, P0 ;  /* 0x00000001ff007807 */ /* 0x000fe20000000000 */
[----:B------:R-:W-:Y:S01]  /*5e60*/  UPLOP3.LUT UP3, UPT, UPT, UPT, UPT, 0x80, 0x8 ;  /* 0x000000000008789c */ /* 0x000fe20003f6f070 */
[----:B------:R-:W-:Y:S01]  /*5e70*/  IMAD.U32 R8, RZ, RZ, UR5 ;  /* 0x00000005ff087e24 */ /* 0x000fe2000f8e00ff */
[----:B------:R-:W-:Y:S01]  /*5e80*/  LOP3.LUT R15, R15, 0x1, RZ, 0x3c, !PT ;  /* 0x000000010f0f7812 */ /* 0x000fe200078e3cff */
[----:B------:R-:W-:Y:S01]  /*5e90*/  UMOV UR36, UR29 ;  /* 0x0000001d00247c82 */ /* 0x000fe20008000000 */
[----:B------:R-:W-:Y:S01]  /*5ea0*/  LOP3.LUT R13, R13, R0, RZ, 0x3c, !PT ;  /* 0x000000000d0d7212 */ /* 0x000fe200078e3cff */
[----:B------:R-:W-:Y:S01]  /*5eb0*/  UIADD3 UR20, UPT, UPT, UR14, UR16, URZ ;  /* 0x000000100e147290 */ /* 0x000fe2000fffe0ff */
[----:B------:R-:W-:Y:S02]  /*5ec0*/  SEL R14, R14, RZ, P0 ;  /* 0x000000ff0e0e7207 */ /* 0x000fe40000000000 */
[----:B------:R-:W-:Y:S01]  /*5ed0*/  IMAD.U32 R9, RZ, RZ, UR4 ;  /* 0x00000004ff097e24 */ /* 0x000fe2000f8e00ff */
[----:B------:R-:W-:Y:S04]  /*5ee0*/  @!P1 R2UR UR4, R8 ;  /* 0x00000000080492ca */ /* 0x000fe800000e0000 */
[----:B------:R-:W-:Y:S11]  /*5ef0*/  @!P1 R2UR UR5, R9 ;  /* 0x00000000090592ca */ /* 0x000ff600000e0000 */
[----:B------:R-:W-:Y:S02]  /*5f00*/  @!UPT UIADD3 URZ, UPT, UPT, URZ, URZ, URZ ;  /* 0x000000fffffff290 */ /* 0x000fe4000fffe0ff */
[----:B------:R2:W-:Y:S01]  /*5f10*/  @!UP0 UTMALDG.3D [UR8], [UR4], desc[UR6] ;  /* 0x00000608040085b4 */ /* 0x0005e20008011000 */
[----:B------:R3:W-:Y:S01]  /*5f20*/  @!P1 SYNCS.ARRIVE.TRANS64.RED.A0TR RZ, [UR21+0xe8], R7 ;  /* 0x0000e807ffff99a7 */ /* 0x0007e20008300415 */
[----:B------:R-:W-:Y:S01]  /*5f30*/  SYNCS.ARRIVE.TRANS64.RED.A1T0 RZ, [UR37], RZ ;  /* 0x000000ffffff79a7 */ /* 0x000fe20008100425 */
[----:B--2---:R-:W-:Y:S01]  /*5f40*/  UIADD3 UR12, UPT, UPT, UR13, UR63, URZ ;  /* 0x0000003f0d0c7290 */ /* 0x004fe2000fffe0ff */
[----:B------:R-:W-:Y:S11]  /*5f50*/  BRA.U UP1, `(.L_x_108) ;  /* 0xfffffff101687547 */ /* 0x000ff6000b83ffff */
[----:B------:R-:W-:-:S04]  /*5f60*/  SHF.L.U32 R3, R15, 0x1f, RZ ;  /* 0x0000001f0f037819 */ /* 0x000fc800000006ff */
[----:B------:R-:W2:Y:S02]  /*5f70*/  SYNCS.PHASECHK.TRANS64.TRYWAIT P0, [UR21+0xf0], R3 ;  /* 0x0000f003ff0075a7 */ /* 0x000ea40008001115 */
[----:B--2---:R-:W-:Y:S05]  /*5f80*/  @!P0 BRA `(.L_x_109) ;  /* 0x0000005000808947 */ /* 0x004fea0003800000 */
.L_x_216:
[----:B------:R-:W4:Y:S02]  /*5f90*/  SYNCS.PHASECHK.TRANS64.TRYWAIT P0, [UR21+0xf8], R3 ;  /* 0x0000f803ff0075a7 */ /* 0x000f240008001115 */
[----:B----4-:R-:W-:Y:S05]  /*5fa0*/  @!P0 BRA `(.L_x_110) ;  /* 0x0000005000908947 */ /* 0x010fea0003800000 */
.L_x_218:
[----:B------:R-:W4:Y:S02]  /*5fb0*/  SYNCS.PHASECHK.TRANS64.TRYWAIT P0, [UR21+0x100], R3 ;  /* 0x00010003ff0075a7 */ /* 0x000f240008001115 */
[----:B----4-:R-:W-:Y:S05]  /*5fc0*/  @!P0 BRA `(.L_x_111) ;  /* 0x0000005000a08947 */ /* 0x010fea0003800000 */
.L_x_220:
[----:B--2---:R-:W-:-:S07]  /*5fd0*/  MOV R0, UR21 ;  /* 0x0000001500007c02 */ /* 0x004fce0008000f00 */
.L_x_112:
[----:B--2---:R-:W-:-:S04]  /*5fe0*/  SHF.L.U32 R3, R15, 0x1f, RZ ;  /* 0x0000001f0f037819 */ /* 0x004fc800000006ff */
[----:B------:R2:W4:Y:S03]  /*5ff0*/  SYNCS.PHASECHK.TRANS64.TRYWAIT P0, [R0+URZ+0x108], R3 ;  /* 0x00010803000075a7 */ /* 0x00052600080011ff */
[----:B----4-:R-:W-:Y:S05]  /*6000*/  @!P0 NANOSLEEP.SYNCS 0x989680 ;  /* 0x009896800000895d */ /* 0x010fea0003900000 */
[----:B------:R-:W4:Y:S02]  /*6010*/  @!P0 SYNCS.PHASECHK.TRANS64 P0, [R0+URZ+0x108], R3 ;  /* 0x00010803000085a7 */ /* 0x000f2400080010ff */
[----:B-1--4-:R-:W-:Y:S05]  /*6020*/  @P0 EXIT ;  /* 0x000000000000094d */ /* 0x012fea0003800000 */
[----:B------:R-:W-:Y:S05]  /*6030*/  BRA `(.L_x_112) ;  /* 0xfffffffc00e87947 */ /* 0x000fea000383ffff */
.L_x_97:
[----:B------:R-:W-:-:S06]  /*6040*/  UISETP.GE.AND UP0, UPT, UR21, 0x4, UPT ;  /* 0x000000041500788c */ /* 0x000fcc000bf06270 */
[----:B------:R-:W-:-:S13]  /*6050*/  PLOP3.LUT P0, PT, PT, PT, UP0, 0x80, 0x8 ;  /* 0x000000000008781c */ /* 0x000fda0003f0f008 */
[----:B------:R-:W-:Y:S05]  /*6060*/  @!P0 EXIT ;  /* 0x000000000000894d */ /* 0x000fea0003800000 */
[----:B------:R-:W-:Y:S01]  /*6070*/  BAR.SYNC.DEFER_BLOCKING 0x6, 0xa0 ;  /* 0x0182800000007b1d */ /* 0x000fe20000010000 */
[C---:B------:R-:W-:Y:S01]  /*6080*/  IMAD.SHL.U32 R2, R94.reuse, 0x20, RZ ;  /* 0x000000205e027824 */ /* 0x040fe200078e00ff */
[C---:B------:R-:W-:Y:S01]  /*6090*/  SHF.L.U32 R37, R94.reuse, 0x10, RZ ;  /* 0x000000105e257819 */ /* 0x040fe200000006ff */
[C---:B------:R-:W-:Y:S01]  /*60a0*/  IMAD.SHL.U32 R93, R94.reuse, 0x4, RZ ;  /* 0x000000045e5d7824 */ /* 0x040fe200078e00ff */
[----:B------:R-:W-:Y:S01]  /*60b0*/  LOP3.LUT R95, R94, 0x60, RZ, 0xc0, !PT ;  /* 0x000000605e5f7812 */ /* 0x000fe200078ec0ff */
[----:B------:R-:W-:Y:S01]  /*60c0*/  HFMA2 R86, -RZ, RZ, 0, 0 ;  /* 0x00000000ff567431 */ /* 0x000fe200000001ff */
[----:B------:R-:W-:Y:S02]  /*60d0*/  UMOV UR44, 0x400 ;  /* 0x00000400002c7882 */ /* 0x000fe40000000000 */
[----:B------:R-:W1:Y:S01]  /*60e0*/  LDC.64 R78, c[0x0][0xcb0] ;  /* 0x00032c00ff4e7b82 */ /* 0x000e620000000a00 */
[----:B------:R-:W-:Y:S01]  /*60f0*/  ULEA UR44, UR57, UR44, 0x18 ;  /* 0x0000002c392c7291 */ /* 0x000fe2000f8ec0ff */
[----:B------:R-:W-:Y:S01]  /*6100*/  LOP3.LUT R6, R2, 0xc0, RZ, 0xc0, !PT ;  /* 0x000000c002067812 */ /* 0x000fe200078ec0ff */
[----:B------:R-:W2:Y:S01]  /*6110*/  LDCU.64 UR6, c[0x0][0xc90] ;  /* 0x00019200ff0677ac */ /* 0x000ea20008000a00 */
[----:B------:R-:W-:Y:S01]  /*6120*/  LOP3.LUT R92, R94, 0x2, RZ, 0xc0, !PT ;  /* 0x000000025e5c7812 */ /* 0x000fe200078ec0ff */
[----:B------:R-:W-:Y:S01]  /*6130*/  IMAD.MOV.U32 R90, RZ, RZ, 0x1 ;  /* 0x00000001ff5a7424 */ /* 0x000fe200078e00ff */
[----:B------:R-:W-:Y:S01]  /*6140*/  LOP3.LUT R93, R6, 0x18, R93, 0xf8, !PT ;  /* 0x00000018065d7812 */ /* 0x000fe200078ef85d */
[----:B------:R-:W-:Y:S01]  /*6150*/  UIADD3 UR4, UPT, UPT, UR44, 0x200, URZ ;  /* 0x000002002c047890 */ /* 0x000fe2000fffe0ff */
[----:B------:R-:W3:Y:S01]  /*6160*/  LDC.64 R76, c[0x0][0xca8] ;  /* 0x00032a00ff4c7b82 */ /* 0x000ee20000000a00 */
[----:B------:R-:W-:Y:S01]  /*6170*/  LOP3.LUT R37, R37, 0x600000, RZ, 0xc0, !PT ;  /* 0x0060000025257812 */ /* 0x000fe200078ec0ff */
[----:B------:R-:W-:Y:S01]  /*6180*/  IMAD.MOV.U32 R36, RZ, RZ, RZ ;  /* 0x000000ffff247224 */ /* 0x000fe200078e00ff */
[----:B------:R-:W-:-:S02]  /*6190*/  LOP3.LUT R93, R93, 0xf20, R2, 0xf8, !PT ;  /* 0x00000f205d5d7812 */ /* 0x000fc400078ef802 */
[----:B------:R-:W-:Y:S01]  /*61a0*/  CS2R R88, SRZ ;  /* 0x0000000000587805 */ /* 0x000fe2000001ff00 */
[----:B------:R-:W-:Y:S01]  /*61b0*/  IMAD.U32 R84, RZ, RZ, UR4 ;  /* 0x00000004ff547e24 */ /* 0x000fe2000f8e00ff */
[----:B------:R-:W-:Y:S01]  /*61c0*/  LOP3.LUT R94, R94, 0x4, RZ, 0xc0, !PT ;  /* 0x000000045e5e7812 */ /* 0x000fe200078ec0ff */
[----:B------:R-:W4:Y:S01]  /*61d0*/  LDCU UR60, c[0x0][0x370] ;  /* 0x00006e00ff3c77ac */ /* 0x000f220008000800 */
[----:B------:R-:W4:Y:S02]  /*61e0*/  LDS R0, [UR44+0x1b0] ;  /* 0x0001b02cff007984 */ /* 0x000f240008000800 */
[----:B------:R-:W-:Y:S01]  /*61f0*/  LEA R93, R93, R84, 0x1 ;  /* 0x000000545d5d7211 */ /* 0x000fe200078e08ff */
[----:B------:R-:W1:Y:S01]  /*6200*/  LDCU UR43, c[0x0][0xf0c] ;  /* 0x0001e180ff2b77ac */ /* 0x000e620008000800 */
[----:B--2---:R-:W-:Y:S01]  /*6210*/  IMAD.U32 R97, RZ, RZ, UR6 ;  /* 0x00000006ff617e24 */ /* 0x004fe2000f8e00ff */
[----:B------:R-:W-:Y:S02]  /*6220*/  MOV R96, UR7 ;  /* 0x0000000700607c02 */ /* 0x000fe40008000f00 */
[--C-:B------:R-:W-:Y:S01]  /*6230*/  IMAD R92, R92, -0x10, R93.reuse ;  /* 0xfffffff05c5c7824 */ /* 0x100fe200078e025d */
[----:B------:R-:W2:Y:S01]  /*6240*/  LDCU UR39, c[0x0][0xf30] ;  /* 0x0001e600ff2777ac */ /* 0x000ea20008000800 */
[----:B------:R-:W-:Y:S01]  /*6250*/  IMAD R91, R94, -0x10, R93 ;  /* 0xfffffff05e5b7824 */ /* 0x000fe200078e025d */
[----:B------:R-:W1:Y:S01]  /*6260*/  LDCU.64 UR58, c[0x0][0xc88] ;  /* 0x00019100ff3a77ac */ /* 0x000e620008000a00 */
[----:B------:R-:W1:Y:S01]  /*6270*/  LDCU.64 UR40, c[0x0][0xf28] ;  /* 0x0001e500ff2877ac */ /* 0x000e620008000a00 */
[----:B------:R-:W1:Y:S01]  /*6280*/  LDCU.128 UR52, c[0x0][0xf10] ;  /* 0x0001e200ff3477ac */ /* 0x000e620008000c00 */
[----:B------:R-:W1:Y:S01]  /*6290*/  LDCU UR56, c[0x0][0x374] ;  /* 0x00006e80ff3877ac */ /* 0x000e620008000800 */
[----:B------:R-:W-:Y:S01]  /*62a0*/  UMOV UR47, URZ ;  /* 0x000000ff002f7c82 */ /* 0x000fe20008000000 */
[----:B------:R-:W-:Y:S01]  /*62b0*/  UMOV UR46, URZ ;  /* 0x000000ff002e7c82 */ /* 0x000fe20008000000 */
[----:B-1234-:R-:W-:-:S07]  /*62c0*/  IMAD.IADD R37, R0, 0x1, R37 ;  /* 0x0000000100257824 */ /* 0x01efce00078e0225 */
.L_x_156:
[----:B------:R-:W-:Y:S02]  /*62d0*/  LEA R3, R86, UR44, 0x3 ;  /* 0x0000002c56037c11 */ /* 0x000fe4000f8e18ff */
[----:B------:R-:W-:Y:S02]  /*62e0*/  SHF.L.U32 R0, R88, 0x1f, RZ ;  /* 0x0000001f58007819 */ /* 0x000fe400000006ff */
[----:B------:R-:W-:Y:S02]  /*62f0*/  LEA R5, R86, UR44, 0x4 ;  /* 0x0000002c56057c11 */ /* 0x000fe4000f8e20ff */
[----:B-1----:R-:W1:Y:S02]  /*6300*/  SYNCS.PHASECHK.TRANS64.TRYWAIT P0, [R3+URZ+0x120], R0 ;  /* 0x00012000030075a7 */ /* 0x002e6400080011ff */
[----:B-12---:R-:W-:Y:S05]  /*6310*/  @!P0 BRA `(.L_x_113) ;  /* 0x0000004c00e48947 */ /* 0x006fea0003800000 */
.L_x_221:
[----:B------:R-:W2:Y:S01]  /*6320*/  LDS.128 R4, [R5+0x190] ;  /* 0x0001900005047984 */ /* 0x000ea20000000c00 */
        /* <DEDUP_REMOVED lines=10> */
[----:B------:R-:W-:Y:S01]  /*63d0*/  PLOP3.LUT P0, PT, PT, PT, UP1, 0x80, 0x8 ;  /* 0x000000000008781c */ /* 0x000fe20003f0f018 */
[----:B------:R-:W-:Y:S11]  /*63e0*/  UP2UR UR62, UPR, URZ, 0x2 ;  /* 0x00000002ff3e7883 */ /* 0x000ff60008000000 */
[----:B------:R-:W-:Y:S01]  /*63f0*/  @!UPT UIADD3 URZ, UPT, UPT, URZ, URZ, URZ ;  /* 0x000000fffffff290 */ /* 0x000fe2000fffe0ff */
[----:B-1----:R-:W-:Y:S02]  /*6400*/  @P0 SHF.R.U32.HI R0, RZ, 0x10, R5 ;  /* 0x00000010ff000819 */ /* 0x002fe40000011605 */
        /* <DEDUP_REMOVED lines=12> */
[----:B------:R-:W2:Y:S01]  /*64d0*/  LDCU UR13, c[0x0][0xf20] ;  /* 0x0001e400ff0d77ac */ /* 0x000ea20008000800 */
[----:B------:R-:W-:Y:S02]  /*64e0*/  UIMAD.WIDE.U32 UR4, UR56, UR55, URZ ;  /* 0x00000037380472a5 */ /* 0x000fe4000f8e00ff */
[----:B------:R-:W-:Y:S02]  /*64f0*/  UIMAD.WIDE.U32 UR6, UR60, UR52, URZ ;  /* 0x000000343c0672a5 */ /* 0x000fe4000f8e00ff */
[----:B------:R-:W-:Y:S02]  /*6500*/  UISETP.NE.AND UP0, UPT, UR54, 0x1, UPT ;  /* 0x000000013600788c */ /* 0x000fe4000bf05270 */
[----:B------:R-:W-:Y:S02]  /*6510*/  UIMAD.WIDE.U32 UR8, UR37, UR55, URZ ;  /* 0x00000037250872a5 */ /* 0x000fe4000f8e00ff */
[----:B------:R-:W-:Y:S02]  /*6520*/  UIMAD.WIDE.U32 UR10, UR38, UR52, URZ ;  /* 0x00000034260a72a5 */ /* 0x000fe4000f8e00ff */
[----:B------:R-:W-:Y:S02]  /*6530*/  UISETP.NE.AND UP1, UPT, UR43, 0x1, UPT ;  /* 0x000000012b00788c */ /* 0x000fe4000bf25270 */
[----:B------:R-:W-:Y:S01]  /*6540*/  UISETP.NE.AND UP2, UPT, UR42, 0x1, UPT ;  /* 0x000000012a00788c */ /* 0x000fe2000bf45270 */
[----:B------:R-:W-:Y:S02]  /*6550*/  UMOV UR4, UR5 ;  /* 0x0000000500047c82 */ /* 0x000fe40008000000 */
[----:B--2---:R-:W-:Y:S03]  /*6560*/  USHF.R.U32.HI UR5, URZ, UR13, UR4 ;  /* 0x0000000dff057299 */ /* 0x004fe60008011604 */
[----:B------:R-:W-:Y:S02]  /*6570*/  UMOV UR4, UR7 ;  /* 0x0000000700047c82 */ /* 0x000fe40008000000 */
[----:B------:R-:W-:Y:S02]  /*6580*/  USHF.R.U32.HI UR7, URZ, UR53, UR4 ;  /* 0x00000035ff077299 */ /* 0x000fe40008011604 */
[----:B------:R-:W-:Y:S02]  /*6590*/  USEL UR4, UR56, UR5, !UP0 ;  /* 0x0000000538047287 */ /* 0x000fe4000c000000 */
[----:B------:R-:W-:Y:S01]  /*65a0*/  USEL UR7, UR60, UR7, !UP1 ;  /* 0x000000073c077287 */ /* 0x000fe2000c800000 */
[----:B------:R-:W-:Y:S01]  /*65b0*/  UMOV UR5, UR9 ;  /* 0x0000000900057c82 */ /* 0x000fe20008000000 */
[----:B------:R-:W-:Y:S02]  /*65c0*/  UIMAD.WIDE.U32 UR8, UR4, UR40, URZ ;  /* 0x00000028040872a5 */ /* 0x000fe4000f8e00ff */
[----:B------:R-:W-:Y:S03]  /*65d0*/  USHF.R.U32.HI UR6, URZ, UR13, UR5 ;  /* 0x0000000dff067299 */ /* 0x000fe60008011605 */
[----:B------:R-:W-:Y:S01]  /*65e0*/  UMOV UR5, UR11 ;  /* 0x0000000b00057c82 */ /* 0x000fe20008000000 */
[----:B------:R-:W-:Y:S02]  /*65f0*/  UIMAD.WIDE.U32 UR10, UR7, UR40, URZ ;  /* 0x00000028070a72a5 */ /* 0x000fe4000f8e00ff */
[----:B------:R-:W-:Y:S02]  /*6600*/  USHF.R.U32.HI UR13, URZ, UR53, UR5 ;  /* 0x00000035ff0d7299 */ /* 0x000fe40008011605 */
[----:B------:R-:W-:Y:S01]  /*6610*/  USEL UR6, UR37, UR6, !UP0 ;  /* 0x0000000625067287 */ /* 0x000fe2000c000000 */
[----:B------:R-:W-:Y:S02]  /*6620*/  UMOV UR5, UR9 ;  /* 0x0000000900057c82 */ /* 0x000fe40008000000 */
[----:B------:R-:W-:Y:S01]  /*6630*/  UMOV UR10, UR11 ;  /* 0x0000000b000a7c82 */ /* 0x000fe20008000000 */
[----:B------:R-:W-:Y:S02]  /*6640*/  @UP2 USHF.R.U32.HI UR4, URZ, UR41, UR5 ;  /* 0x00000029ff042299 */ /* 0x000fe40008011605 */
[----:B------:R-:W-:Y:S02]  /*6650*/  @UP2 USHF.R.U32.HI UR7, URZ, UR41, UR10 ;  /* 0x00000029ff072299 */ /* 0x000fe4000801160a */
[----:B------:R-:W-:Y:S02]  /*6660*/  UIMAD UR4, UR42, UR4, URZ ;  /* 0x000000042a0472a4 */ /* 0x000fe4000f8e02ff */
        /* <DEDUP_REMOVED lines=8> */
[----:B------:R-:W-:Y:S02]  /*66f0*/  USEL UR11, UR6, UR4, !UP2 ;  /* 0x00000004060b7287 */ /* 0x000fe4000d000000 */
[----:B------:R-:W-:Y:S02]  /*6700*/  UIADD3 UR8, UPT, UPT, -UR5, URZ, URZ ;  /* 0x000000ff05087290 */ /* 0x000fe4000fffe1ff */
[----:B------:R-:W-:Y:S01]  /*6710*/  UIADD3 UR10, UPT, UPT, -UR11, URZ, URZ ;  /* 0x000000ff0b0a7290 */ /* 0x000fe2000fffe1ff */
[----:B------:R-:W-:Y:S01]  /*6720*/  @!UP0 UMOV UR4, UR9 ;  /* 0x0000000900048c82 */ /* 0x000fe20008000000 */
[----:B------:R-:W-:Y:S02]  /*6730*/  UIADD3 UR9, UPT, UPT, -UR6, URZ, URZ ;  /* 0x000000ff06097290 */ /* 0x000fe4000fffe1ff */
[----:B------:R-:W-:Y:S02]  /*6740*/  @!UP0 USHF.R.U32.HI UR4, URZ, UR41, UR4 ;  /* 0x00000029ff048299 */ /* 0x000fe40008011604 */
[----:B------:R-:W-:Y:S02]  /*6750*/  UIMAD UR10, UR42, UR10, UR6 ;  /* 0x0000000a2a0a72a4 */ /* 0x000fe4000f8e0206 */
[----:B------:R-:W-:Y:S04]  /*6760*/  @!UP0 USEL UR4, UR5, UR4, !UP2 ;  /* 0x0000000405048287 */ /* 0x000fe8000d000000 */
[----:B------:R-:W-:Y:S02]  /*6770*/  @!UP0 UIMAD UR10, UR7, UR10, UR4 ;  /* 0x0000000a070a82a4 */ /* 0x000fe4000f8e0204 */
[----:B------:R-:W-:Y:S02]  /*6780*/  @!UP0 UIADD3 UR11, UPT, UPT, UR11, -UR4, URZ ;  /* 0x800000040b0b8290 */ /* 0x000fe4000fffe0ff */
[----:B------:R-:W-:Y:S02]  /*6790*/  UIMAD UR7, UR43, UR8, UR38 ;  /* 0x000000082b0772a4 */ /* 0x000fe4000f8e0226 */
[----:B------:R-:W-:Y:S02]  /*67a0*/  @!UP0 UIMAD UR6, UR11, UR42, UR5 ;  /* 0x0000002a0b0682a4 */ /* 0x000fe4000f8e0205 */
[----:B------:R-:W-:Y:S01]  /*67b0*/  UIMAD UR4, UR54, UR9, UR37 ;  /* 0x00000009360472a4 */ /* 0x000fe2000f8e0225 */
[----:B------:R-:W-:Y:S02]  /*67c0*/  @!UP0 UMOV UR5, UR10 ;  /* 0x0000000a00058c82 */ /* 0x000fe40008000000 */
[----:B------:R-:W-:Y:S02]  /*67d0*/  UIMAD UR38, UR5, UR43, UR7 ;  /* 0x0000002b052672a4 */ /* 0x000fe4000f8e0207 */
[----:B------:R-:W-:Y:S11]  /*67e0*/  UIMAD UR37, UR6, UR54, UR4 ;  /* 0x00000036062572a4 */ /* 0x000ff6000f8e0204 */
[----:B------:R-:W-:Y:S01]  /*67f0*/  @!UPT UIADD3 URZ, UPT, UPT, URZ, URZ, URZ ;  /* 0x000000fffffff290 */ /* 0x000fe2000fffe0ff */
.L_x_114:
[----:B------:R-:W-:Y:S01]  /*6800*/  UISETP.NE.AND UP0, UPT, UR39, 0x1, UPT ;  /* 0x000000012700788c */ /* 0x000fe2000bf05270 */
[----:B------:R-:W-:Y:S01]  /*6810*/  LOP3.LUT P0, RZ, R84, 0x1b0, RZ, 0xc0, !PT ;  /* 0x000001b054ff7812 */ /* 0x000fe2000780c0ff */
[----:B------:R-:W-:Y:S01]  /*6820*/  USHF.L.U32 UR49, UR12, 0x7, URZ ;  /* 0x000000070c317899 */ /* 0x000fe200080006ff */
[----:B------:R-:W-:Y:S01]  /*6830*/  BSSY.RECONVERGENT B6, `(.L_x_115) ;  /* 0x0000034000067945 */ /* 0x000fe20003800200 */
[----:B------:R-:W-:Y:S01]  /*6840*/  USHF.L.U32 UR50, UR20, 0x7, URZ ;  /* 0x0000000714327899 */ /* 0x000fe200080006ff */
[----:B------:R-:W-:Y:S06]  /*6850*/  IADD3 R86, PT, PT, R86, 0x1, RZ ;  /* 0x0000000156567810 */ /* 0x000fec0007ffe0ff */
[----:B------:R-:W2:Y:S01]  /*6860*/  @!UP0 LDCU.128 UR16, c[0x0][0xf10] ;  /* 0x0001e200ff1087ac */ /* 0x000ea20008000c00 */
[----:B------:R-:W3:Y:S01]  /*6870*/  @!UP0 LDCU UR5, c[0x0][0xf0c] ;  /* 0x0001e180ff0587ac */ /* 0x000ee20008000800 */
[----:B------:R-:W4:Y:S01]  /*6880*/  @!UP0 LDCU UR10, c[0x0][0xf20] ;  /* 0x0001e400ff0a87ac */ /* 0x000f220008000800 */
[----:B--2---:R-:W-:Y:S02]  /*6890*/  UIMAD.WIDE.U32 UR8, UR38, UR16, URZ ;  /* 0x00000010260872a5 */ /* 0x004fe4000f8e00ff */
[----:B------:R-:W-:Y:S02]  /*68a0*/  UIMAD.WIDE.U32 UR6, UR37, UR19, URZ ;  /* 0x00000013250672a5 */ /* 0x000fe4000f8e00ff */
[----:B------:R-:W-:Y:S03]  /*68b0*/  @!UP0 UISETP.NE.AND UP1, UPT, UR18, 0x1, UPT ;  /* 0x000000011200888c */ /* 0x000fe6000bf25270 */
[----:B------:R-:W-:Y:S01]  /*68c0*/  @!UP0 UMOV UR4, UR9 ;  /* 0x0000000900048c82 */ /* 0x000fe20008000000 */
[----:B---3--:R-:W-:Y:S02]  /*68d0*/  @!UP0 UISETP.NE.AND UP2, UPT, UR5, 0x1, UPT ;  /* 0x000000010500888c */ /* 0x008fe4000bf45270 */
[----:B------:R-:W-:Y:S01]  /*68e0*/  @!UP0 USHF.R.U32.HI UR4, URZ, UR17, UR4 ;  /* 0x00000011ff048299 */ /* 0x000fe20008011604 */
[----:B------:R-:W-:Y:S02]  /*68f0*/  @!UP0 UMOV UR6, UR7 ;  /* 0x0000000700068c82 */ /* 0x000fe40008000000 */
[----:B----4-:R-:W-:Y:S02]  /*6900*/  @!UP0 USHF.R.U32.HI UR6, URZ, UR10, UR6 ;  /* 0x0000000aff068299 */ /* 0x010fe40008011606 */
[----:B------:R-:W-:Y:S02]  /*6910*/  @!UP0 USEL UR7, UR38, UR4, !UP2 ;  /* 0x0000000426078287 */ /* 0x000fe4000d000000 */
[----:B------:R-:W-:Y:S04]  /*6920*/  @!UP0 USEL UR6, UR37, UR6, !UP1 ;  /* 0x0000000625068287 */ /* 0x000fe8000c800000 */
[----:B------:R-:W-:Y:S02]  /*6930*/  @!UP0 UIADD3 UR4, UPT, UPT, -UR7, UR6, URZ ;  /* 0x0000000607048290 */ /* 0x000fe4000fffe1ff */
[----:B------:R-:W-:Y:S02]  /*6940*/  @!UP0 UIADD3 UR6, UPT, UPT, UR7, -UR6, URZ ;  /* 0x8000000607068290 */ /* 0x000fe4000fffe0ff */
[----:B------:R-:W-:Y:S02]  /*6950*/  @!UP0 UIMAD UR38, UR4, UR5, UR38 ;  /* 0x00000005042682a4 */ /* 0x000fe4000f8e0226 */
[----:B------:R-:W-:Y:S01]  /*6960*/  @!UP0 UIMAD UR37, UR6, UR18, UR37 ;  /* 0x00000012062582a4 */ /* 0x000fe2000f8e0225 */
[----:B------:R-:W-:Y:S11]  /*6970*/  @!P0 BRA `(.L_x_116) ;  /* 0x00000000007c8947 */ /* 0x000ff60003800000 */
[----:B------:R-:W2:Y:S01]  /*6980*/  LDCU.64 UR8, c[0x4][0x80] ;  /* 0x01001000ff0877ac */ /* 0x000ea20008000a00 */
[----:B------:R-:W-:Y:S01]  /*6990*/  MOV R2, 0x0 ;  /* 0x0000000000027802 */ /* 0x000fe20000000f00 */
[----:B------:R-:W-:Y:S02]  /*69a0*/  HFMA2 R12, -RZ, RZ, 0, 5.9604644775390625e-08 ;  /* 0x00000001ff0c7431 */ /* 0x000fe400000001ff */
[----:B------:R-:W-:Y:S01]  /*69b0*/  IMAD.MOV.U32 R8, RZ, RZ, 0x70 ;  /* 0x00000070ff087424 */ /* 0x000fe200078e00ff */
[----:B------:R3:W4:Y:S01]  /*69c0*/  LDC.64 R14, c[0x4][R2] ;  /* 0x01000000020e7b82 */ /* 0x0007220000000a00 */
[----:B------:R-:W1:Y:S01]  /*69d0*/  LDCU.64 UR6, c[0x4][0x88] ;  /* 0x01001100ff0677ac */ /* 0x000e620008000a00 */
[----:B------:R-:W-:Y:S01]  /*69e0*/  IMAD.MOV.U32 R13, RZ, RZ, RZ ;  /* 0x000000ffff0d7224 */ /* 0x000fe200078e00ff */
[----:B------:R-:W1:Y:S01]  /*69f0*/  LDCU.64 UR4, c[0x4][0x8] ;  /* 0x01000100ff0477ac */ /* 0x000e620008000a00 */
[----:B--2---:R-:W-:Y:S01]  /*6a00*/  MOV R5, UR9 ;  /* 0x0000000900057c02 */ /* 0x004fe20008000f00 */
[----:B------:R-:W-:Y:S01]  /*6a10*/  IMAD.U32 R4, RZ, RZ, UR8 ;  /* 0x00000008ff047e24 */ /* 0x000fe2000f8e00ff */
[----:B-1----:R-:W-:Y:S01]  /*6a20*/  MOV R7, UR7 ;  /* 0x0000000700077c02 */ /* 0x002fe20008000f00 */
[----:B------:R-:W-:Y:S01]  /*6a30*/  IMAD.U32 R6, RZ, RZ, UR6 ;  /* 0x00000006ff067e24 */ /* 0x000fe2000f8e00ff */
[----:B------:R-:W-:Y:S01]  /*6a40*/  MOV R11, UR5 ;  /* 0x00000005000b7c02 */ /* 0x000fe20008000f00 */
[----:B------:R-:W-:Y:S02]  /*6a50*/  IMAD.U32 R10, RZ, RZ, UR4 ;  /* 0x00000004ff0a7e24 */ /* 0x000fe4000f8e00ff */
[----:B------:R-:W-:Y:S07]  /*6a60*/  LEPC R20, `(.L_x_117) ;  /* 0x000000001014794e */ /* 0x000fee0000000000 */
[----:B---345:R-:W-:Y:S05]  /*6a70*/  CALL.ABS.NOINC R14 ;  /* 0x000000000e007343 */ /* 0x038fea0003c00000 */
.L_x_117:
[----:B------:R-:W1:Y:S01]  /*6a80*/  LDCU.64 UR8, c[0x4][0x80] ;  /* 0x01001000ff0877ac */ /* 0x000e620008000a00 */
[----:B------:R-:W2:Y:S01]  /*6a90*/  LDC.64 R2, c[0x4][R2] ;  /* 0x0100000002027b82 */ /* 0x000ea20000000a00 */
[----:B------:R-:W-:Y:S02]  /*6aa0*/  HFMA2 R12, -RZ, RZ, 0, 5.9604644775390625e-08 ;  /* 0x00000001ff0c7431 */ /* 0x000fe400000001ff */
[----:B------:R-:W-:Y:S02]  /*6ab0*/  IMAD.MOV.U32 R8, RZ, RZ, 0x70 ;  /* 0x00000070ff087424 */ /* 0x000fe400078e00ff */
[----:B------:R-:W-:Y:S01]  /*6ac0*/  IMAD.MOV.U32 R13, RZ, RZ, RZ ;  /* 0x000000ffff0d7224 */ /* 0x000fe200078e00ff */
[----:B------:R-:W3:Y:S01]  /*6ad0*/  LDCU.64 UR6, c[0x4][0x88] ;  /* 0x01001100ff0677ac */ /* 0x000ee20008000a00 */
[----:B------:R-:W4:Y:S01]  /*6ae0*/  LDCU.64 UR4, c[0x4][0x8] ;  /* 0x01000100ff0477ac */ /* 0x000f220008000a00 */
[----:B-1----:R-:W-:Y:S02]  /*6af0*/  MOV R4, UR8 ;  /* 0x0000000800047c02 */ /* 0x002fe40008000f00 */
[----:B------:R-:W-:Y:S02]  /*6b00*/  MOV R5, UR9 ;  /* 0x0000000900057c02 */ /* 0x000fe40008000f00 */
[----:B---3--:R-:W-:Y:S01]  /*6b10*/  MOV R7, UR7 ;  /* 0x0000000700077c02 */ /* 0x008fe20008000f00 */
[----:B------:R-:W-:Y:S01]  /*6b20*/  IMAD.U32 R6, RZ, RZ, UR6 ;  /* 0x00000006ff067e24 */ /* 0x000fe2000f8e00ff */
[----:B----4-:R-:W-:Y:S01]  /*6b30*/  MOV R11, UR5 ;  /* 0x00000005000b7c02 */ /* 0x010fe20008000f00 */
[----:B------:R-:W-:Y:S02]  /*6b40*/  IMAD.U32 R10, RZ, RZ, UR4 ;  /* 0x00000004ff0a7e24 */ /* 0x000fe4000f8e00ff */
[----:B------:R-:W-:Y:S07]  /*6b50*/  LEPC R20, `(.L_x_116) ;  /* 0x000000001014794e */ /* 0x000fee0000000000 */
[----:B--2---:R-:W-:Y:S05]  /*6b60*/  CALL.ABS.NOINC R2 ;  /* 0x0000000002007343 */ /* 0x004fea0003c00000 */
.L_x_116:
[----:B------:R-:W-:Y:S05]  /*6b70*/  BSYNC.RECONVERGENT B6 ;  /* 0x0000000000067941 */ /* 0x000fea0003800200 */
.L_x_115:
[----:B------:R-:W-:Y:S02]  /*6b80*/  R2UR UR6, R83 ;  /* 0x00000000530672ca */ /* 0x000fe400000e0000 */
[----:B------:R-:W-:Y:S02]  /*6b90*/  R2UR UR5, R97 ;  /* 0x00000000610572ca */ /* 0x000fe400000e0000 */
[----:B------:R-:W-:Y:S02]  /*6ba0*/  R2UR UR4, R96 ;  /* 0x00000000600472ca */ /* 0x000fe400000e0000 */
[----:B------:R-:W-:Y:S02]  /*6bb0*/  ISETP.NE.U32.AND P4, PT, R78, RZ, PT ;  /* 0x000000ff4e00720c */ /* 0x000fe40003f85070 */
[----:B------:R-:W-:Y:S02]  /*6bc0*/  ISETP.NE.U32.AND P2, PT, RZ, UR58, PT ;  /* 0x0000003aff007c0c */ /* 0x000fe4000bf45070 */
[----:B------:R-:W-:Y:S02]  /*6bd0*/  ISETP.NE.AND.EX P4, PT, R79, RZ, PT, P4 ;  /* 0x000000ff4f00720c */ /* 0x000fe40003f85340 */
[----:B------:R-:W-:Y:S01]  /*6be0*/  ISETP.NE.AND.EX P2, PT, RZ, UR59, PT, P2 ;  /* 0x0000003bff007c0c */ /* 0x000fe2000bf45320 */
[----:B------:R-:W-:Y:S02]  /*6bf0*/  UISETP.NE.AND UP2, UPT, UR6, URZ, UPT ;  /* 0x000000ff0600728c */ /* 0x000fe4000bf45270 */
[----:B------:R-:W-:Y:S04]  /*6c00*/  UISETP.NE.U32.AND UP0, UPT, UR5, URZ, UPT ;  /* 0x000000ff0500728c */ /* 0x000fe8000bf05070 */
[----:B------:R-:W-:Y:S01]  /*6c10*/  UISETP.NE.AND.EX UP1, UPT, UR4, URZ, UPT, UP0 ;  /* 0x000000ff0400728c */ /* 0x000fe2000bf25300 */
[----:B------:R-:W-:Y:S01]  /*6c20*/  PLOP3.LUT P1, PT, PT, PT, UP2, 0x80, 0x8 ;  /* 0x000000000008781c */ /* 0x000fe20003f2f028 */
[----:B------:R-:W-:Y:S03]  /*6c30*/  UPLOP3.LUT UP0, UPT, UPT, UPT, UPT, 0x40, 0x4 ;  /* 0x000000000004789c */ /* 0x000fe60003f0e870 */
[----:B------:R-:W-:Y:S06]  /*6c40*/  @UP2 UPLOP3.LUT UP0, UPT, UPT, UPT, UP1, 0x80, 0x8 ;  /* 0x000000000008289c */ /* 0x000fec0003f0f010 */
[----:B------:R-:W-:Y:S01]  /*6c50*/  PLOP3.LUT P0, PT, PT, PT, UP0, 0x80, 0x8 ;  /* 0x000000000008781c */ /* 0x000fe20003f0f008 */
[----:B------:R-:W-:Y:S01]  /*6c60*/  @!UPT UIADD3 URZ, UPT, UPT, URZ, URZ, URZ ;  /* 0x000000fffffff290 */ /* 0x000fe2000fffe0ff */
[----:B------:R-:W-:Y:S11]  /*6c70*/  BRA.U !UP1, `(.L_x_118) ;  /* 0x0000000109407547 */ /* 0x000ff6000b800000 */
[----:B------:R-:W-:Y:S01]  /*6c80*/  UISETP.NE.U32.AND UP0, UPT, UR58, URZ, UPT ;  /* 0x000000ff3a00728c */ /* 0x000fe2000bf05070 */
[----:B------:R-:W-:Y:S01]  /*6c90*/  R2UR UR6, R97 ;  /* 0x00000000610672ca */ /* 0x000fe200000e0000 */
[----:B------:R-:W2:Y:S01]  /*6ca0*/  LDCU.64 UR8, c[0x0][0x358] ;  /* 0x00006b00ff0877ac */ /* 0x000ea20008000a00 */
[----:B------:R-:W-:Y:S02]  /*6cb0*/  HFMA2 R80, -RZ, RZ, 0, 5.9604644775390625e-08 ;  /* 0x00000001ff507431 */ /* 0x000fe400000001ff */
[----:B-1----:R-:W-:Y:S01]  /*6cc0*/  IMAD.MOV.U32 R0, RZ, RZ, 0x1 ;  /* 0x00000001ff007424 */ /* 0x002fe200078e00ff */
[----:B------:R-:W-:Y:S06]  /*6cd0*/  UISETP.NE.AND.EX UP0, UPT, UR59, URZ, UPT, UP0 ;  /* 0x000000ff3b00728c */ /* 0x000fec000bf05300 */
[----:B------:R-:W-:Y:S05]  /*6ce0*/  PLOP3.LUT P3, PT, PT, PT, UP0, 0x80, 0x8 ;  /* 0x000000000008781c */ /* 0x000fea0003f6f008 */
[----:B------:R-:W1:Y:S01]  /*6cf0*/  @UP0 LDCU.64 UR4, c[0x0][0xc88] ;  /* 0x00019100ff0407ac */ /* 0x000e620008000a00 */
[----:B------:R-:W-:Y:S07]  /*6d00*/  @UP0 UIMAD UR6, UR36, UR6, URZ ;  /* 0x00000006240602a4 */ /* 0x000fee000f8e02ff */
[----:B------:R-:W-:Y:S01]  /*6d10*/  @!P3 PRMT R80, R0, 0x7610, R80 ;  /* 0x000076100050b816 */ /* 0x000fe20000000050 */
[----:B-1----:R-:W-:Y:S06]  /*6d20*/  @UP0 UIMAD.WIDE UR4, UR6, 0x4, UR4 ;  /* 0x00000004060408a5 */ /* 0x002fec000f8e0204 */
[----:B------:R-:W-:Y:S02]  /*6d30*/  IMAD.U32 R2, RZ, RZ, UR4 ;  /* 0x00000004ff027e24 */ /* 0x000fe4000f8e00ff */
[----:B------:R-:W-:Y:S03]  /*6d40*/  IMAD.U32 R3, RZ, RZ, UR5 ;  /* 0x00000005ff037e24 */ /* 0x000fe6000f8e00ff */
[----:B------:R-:W1:Y:S02]  /*6d50*/  @!UP0 LDCU UR4, c[0x0][0xc80] ;  /* 0x00019000ff0487ac */ /* 0x000e640008000800 */
[----:B--2--5:R2:W5:Y:S02]  /*6d60*/  @P3 LDG.E R41, desc[UR8][R2.64] ;  /* 0x0000000802293981 */ /* 0x024564000c1e1900 */
[----:B-12---:R-:W-:Y:S02]  /*6d70*/  @!P3 MOV R41, UR4 ;  /* 0x000000040029bc02 */ /* 0x006fe40008000f00 */
.L_x_118:
[----:B------:R-:W-:Y:S05]  /*6d80*/  @!P4 BRA `(.L_x_119) ;  /* 0x000000000024c947 */ /* 0x000fea0003800000 */
[----:B------:R-:W-:Y:S01]  /*6d90*/  ISETP.NE.U32.AND P3, PT, R76, RZ, PT ;  /* 0x000000ff4c00720c */ /* 0x000fe20003f65070 */
[----:B------:R-:W2:Y:S03]  /*6da0*/  LDCU.64 UR4, c[0x0][0x358] ;  /* 0x00006b00ff0477ac */ /* 0x000ea60008000a00 */
[----:B------:R-:W-:Y:S11]  /*6db0*/  ISETP.NE.AND.EX P3, PT, R77, RZ, PT, P3 ;  /* 0x000000ff4d00720c */ /* 0x000ff60003f65330 */
[----:B------:R-:W-:Y:S02]  /*6dc0*/  @!UPT UIADD3 URZ, UPT, UPT, URZ, URZ, URZ ;  /* 0x000000fffffff290 */ /* 0x000fe4000fffe0ff */
[----:B------:R-:W3:Y:S01]  /*6dd0*/  @P3 LDC.64 R2, c[0x0][0xca8] ;  /* 0x00032a00ff023b82 */ /* 0x000ee20000000a00 */
[----:B-1----:R-:W-:Y:S04]  /*6de0*/  @P3 IMAD R0, R78, UR36, RZ ;  /* 0x000000244e003c24 */ /* 0x002fe8000f8e02ff */
[----:B---3--:R-:W-:Y:S05]  /*6df0*/  @P3 IMAD.WIDE R2, R0, 0x4, R2 ;  /* 0x0000000400023825 */ /* 0x008fea00078e0202 */
[----:B--2--5:R2:W5:Y:S02]  /*6e00*/  @P3 LDG.E R38, desc[UR4][R2.64] ;  /* 0x0000000402263981 */ /* 0x024564000c1e1900 */
[----:B--2---:R-:W3:Y:S02]  /*6e10*/  @!P3 LDC R38, c[0x0][0xca0] ;  /* 0x00032800ff26bb82 */ /* 0x004ee40000000800 */
.L_x_119:
[----:B-----5:R-:W-:Y:S01]  /*6e20*/  FSETP.NEU.AND P3, PT, R41, RZ, PT ;  /* 0x000000ff2900720b */ /* 0x020fe20003f6d000 */
[----:B------:R-:W-:Y:S01]  /*6e30*/  BSSY B1, `(.L_x_120) ;  /* 0x0000039000017945 */ /* 0x000fe20003800000 */
[----:B------:R-:W-:Y:S01]  /*6e40*/  SEL R3, RZ, 0xffffffff, P2 ;  /* 0xffffffffff037807 */ /* 0x000fe20001000000 */
[----:B------:R-:W-:Y:S01]  /*6e50*/  IMAD.MOV.U32 R47, RZ, RZ, 0x1 ;  /* 0x00000001ff2f7424 */ /* 0x000fe200078e00ff */
[----:B------:R-:W-:Y:S01]  /*6e60*/  @P1 LOP3.LUT P2, RZ, R80, 0xff, RZ, 0xc0, !PT ;  /* 0x000000ff50ff1812 */ /* 0x000fe2000784c0ff */
[----:B------:R-:W-:Y:S01]  /*6e70*/  IMAD R39, R36, 0x80, R37 ;  /* 0x0000008024277824 */ /* 0x000fe200078e0225 */
[----:B------:R-:W-:Y:S01]  /*6e80*/  @P1 SEL R2, RZ, 0xffffffff, P3 ;  /* 0xffffffffff021807 */ /* 0x000fe20001800000 */
[----:B------:R-:W-:Y:S01]  /*6e90*/  IMAD R87, R94, -0x10, R92 ;  /* 0xfffffff05e577824 */ /* 0x000fe200078e025c */
[----:B------:R-:W-:Y:S01]  /*6ea0*/  LOP3.LUT R90, R90, 0x1, RZ, 0x3c, !PT ;  /* 0x000000015a5a7812 */ /* 0x000fe200078e3cff */
[----:B------:R-:W-:Y:S01]  /*6eb0*/  IMAD.MOV.U32 R46, RZ, RZ, RZ ;  /* 0x000000ffff2e7224 */ /* 0x000fe200078e00ff */
[----:B------:R-:W-:Y:S02]  /*6ec0*/  @P0 SEL R2, R3, R2, !P2 ;  /* 0x0000000203020207 */ /* 0x000fe40005000000 */
[----:B------:R-:W-:Y:S02]  /*6ed0*/  CS2R R74, SRZ ;  /* 0x00000000004a7805 */ /* 0x000fe4000001ff00 */
[----:B------:R-:W-:Y:S02]  /*6ee0*/  LEA R99, R36, UR44, 0x3 ;  /* 0x0000002c24637c11 */ /* 0x000fe4000f8e18ff */
[----:B------:R-:W-:Y:S02]  /*6ef0*/  CS2R R72, SRZ ;  /* 0x0000000000487805 */ /* 0x000fe4000001ff00 */
[----:B------:R-:W-:Y:S02]  /*6f00*/  @P1 LOP3.LUT R2, R2, 0x1, RZ, 0xc0, !PT ;  /* 0x0000000102021812 */ /* 0x000fe400078ec0ff */
[----:B------:R-:W-:Y:S02]  /*6f10*/  CS2R R66, SRZ ;  /* 0x0000000000427805 */ /* 0x000fe4000001ff00 */
[----:B-1----:R-:W-:Y:S02]  /*6f20*/  SHF.L.U32 R0, R89, 0x1f, RZ ;  /* 0x0000001f59007819 */ /* 0x002fe400000006ff */
[----:B------:R-:W-:Y:S02]  /*6f30*/  CS2R R64, SRZ ;  /* 0x0000000000407805 */ /* 0x000fe4000001ff00 */
[----:B------:R-:W-:Y:S02]  /*6f40*/  ISETP.NE.U32.OR P5, PT, R2, 0x1, !P1 ;  /* 0x000000010200780c */ /* 0x000fe40004fa5470 */
[----:B------:R-:W-:Y:S02]  /*6f50*/  CS2R R58, SRZ ;  /* 0x00000000003a7805 */ /* 0x000fe4000001ff00 */
[----:B------:R-:W-:Y:S02]  /*6f60*/  PLOP3.LUT P2, PT, PT, PT, UP1, 0x80, 0x8 ;  /* 0x000000000008781c */ /* 0x000fe40003f4f018 */
[----:B------:R-:W-:Y:S02]  /*6f70*/  CS2R R56, SRZ ;  /* 0x0000000000387805 */ /* 0x000fe4000001ff00 */
[----:B------:R-:W-:Y:S02]  /*6f80*/  LOP3.LUT P4, R85, R80, 0xff, RZ, 0xc0, !PT ;  /* 0x000000ff50557812 */ /* 0x000fe4000788c0ff */
[----:B------:R-:W-:Y:S02]  /*6f90*/  CS2R R50, SRZ ;  /* 0x0000000000327805 */ /* 0x000fe4000001ff00 */
[----:B------:R-:W-:Y:S02]  /*6fa0*/  SEL R2, RZ, 0xffffffff, P3 ;  /* 0xffffffffff027807 */ /* 0x000fe40001800000 */
[----:B------:R-:W-:Y:S02]  /*6fb0*/  CS2R R48, SRZ ;  /* 0x0000000000307805 */ /* 0x000fe4000001ff00 */
[----:B------:R-:W-:Y:S02]  /*6fc0*/  P2R R98, PR, RZ, 0x20 ;  /* 0x00000020ff627803 */ /* 0x000fe40000000000 */
[----:B------:R-:W-:Y:S02]  /*6fd0*/  @P5 SHF.L.U32 R4, R90, 0x1f, RZ ;  /* 0x0000001f5a045819 */ /* 0x000fe400000006ff */
[----:B------:R-:W-:Y:S02]  /*6fe0*/  @P2 SEL R2, R3, R2, !P4 ;  /* 0x0000000203022207 */ /* 0x000fe40006000000 */
[----:B------:R-:W1:Y:S02]  /*6ff0*/  @P5 SYNCS.PHASECHK.TRANS64.TRYWAIT P1, [UR44+0xd0], R4 ;  /* 0x0000d004ff0055a7 */ /* 0x000e64000802112c */
[----:B------:R-:W-:Y:S04]  /*7000*/  LOP3.LUT R2, R2, 0x1, RZ, 0xc0, !PT ;  /* 0x0000000102027812 */ /* 0x000fe800078ec0ff */
[----:B------:R-:W-:Y:S04]  /*7010*/  ISETP.NE.U32.AND P2, PT, R2, 0x1, PT ;  /* 0x000000010200780c */ /* 0x000fe80003f45070 */
[----:B------:R-:W-:Y:S01]  /*7020*/  P2R R60, PR, RZ, 0x4 ;  /* 0x00000004ff3c7803 */ /* 0x000fe20000000000 */
[----:B------:R2:W4:Y:S01]  /*7030*/  SYNCS.PHASECHK.TRANS64.TRYWAIT P0, [R99+URZ+0x140], R0 ;  /* 0x00014000630075a7 */ /* 0x00052200080011ff */
[----:B-1----:R-:W-:Y:S01]  /*7040*/  @P5 SEL R47, RZ, 0x1, !P1 ;  /* 0x00000001ff2f5807 */ /* 0x002fe20004800000 */
[----:B--2---:R-:W-:Y:S06]  /*7050*/  @!P5 BRA `(.L_x_121) ;  /* 0x000000000058d947 */ /* 0x004fec0003800000 */
[----:B------:R-:W-:Y:S01]  /*7060*/  IMAD.MOV.U32 R75, RZ, RZ, RZ ;  /* 0x000000ffff4b7224 */ /* 0x000fe200078e00ff */
[----:B------:R-:W-:Y:S01]  /*7070*/  ISETP.NE.AND P1, PT, R47, RZ, PT ;  /* 0x000000ff2f00720c */ /* 0x000fe20003f25270 */
[----:B------:R-:W-:Y:S01]  /*7080*/  BSSY B0, `(.L_x_122) ;  /* 0x000000c000007945 */ /* 0x000fe20003800000 */
[----:B------:R-:W-:Y:S02]  /*7090*/  CS2R R50, SRZ ;  /* 0x0000000000327805 */ /* 0x000fe4000001ff00 */
[----:B------:R-:W-:Y:S02]  /*70a0*/  CS2R R48, SRZ ;  /* 0x0000000000307805 */ /* 0x000fe4000001ff00 */
[----:B------:R-:W-:Y:S02]  /*70b0*/  CS2R R58, SRZ ;  /* 0x00000000003a7805 */ /* 0x000fe4000001ff00 */
[----:B------:R-:W-:Y:S02]  /*70c0*/  CS2R R56, SRZ ;  /* 0x0000000000387805 */ /* 0x000fe4000001ff00 */
[----:B------:R-:W-:Y:S02]  /*70d0*/  CS2R R66, SRZ ;  /* 0x0000000000427805 */ /* 0x000fe4000001ff00 */
[----:B------:R-:W-:Y:S02]  /*70e0*/  CS2R R64, SRZ ;  /* 0x0000000000407805 */ /* 0x000fe4000001ff00 */
[----:B------:R-:W-:Y:S01]  /*70f0*/  CS2R R72, SRZ ;  /* 0x0000000000487805 */ /* 0x000fe2000001ff00 */
[----:B------:R-:W-:Y:S06]  /*7100*/  @P1 BRA `(.L_x_123) ;  /* 0x00000000000c1947 */ /* 0x000fec0003800000 */
[----:B------:R-:W-:Y:S04]  /*7110*/  SHF.L.U32 R3, R90, 0x1f, RZ ;  /* 0x0000001f5a037819 */ /* 0x000fe800000006ff */
[----:B------:R-:W1:Y:S02]  /*7120*/  SYNCS.PHASECHK.TRANS64.TRYWAIT P1, [UR44+0xd0], R3 ;  /* 0x0000d003ff0075a7 */ /* 0x000e64000802112c */
[----:B-1----:R-:W-:Y:S05]  /*7130*/  @!P1 BRA `(.L_x_124) ;  /* 0x0000004000709947 */ /* 0x002fea0003800000 */
.L_x_123:
[----:B------:R-:W-:Y:S05]  /*7140*/  BSYNC B0 ;  /* 0x0000000000007941 */ /* 0x000fea0003800000 */
.L_x_122:
[----:B------:R-:W-:Y:S01]  /*7150*/  ISETP.NE.AND P1, PT, R60, RZ, PT ;  /* 0x000000ff3c00720c */ /* 0x000fe20003f25270 */
[----:B------:R-:W-:Y:S11]  /*7160*/  HFMA2 R46, -RZ, RZ, 0, 5.9604644775390625e-08 ;  /* 0x00000001ff2e7431 */ /* 0x000ff600000001ff */
[----:B------:R-:W-:Y:S01]  /*7170*/  @!UPT UIADD3 URZ, UPT, UPT, URZ, URZ, URZ ;  /* 0x000000fffffff290 */ /* 0x000fe2000fffe0ff */
[----:B------:R2:W1:Y:S04]  /*7180*/  @P1 LDS.128 R48, [R93] ;  /* 0x000000005d301984 */ /* 0x0004680000000c00 */
[----:B------:R2:W1:Y:S04]  /*7190*/  @P1 LDS.128 R56, [R92+0x10] ;  /* 0x000010005c381984 */ /* 0x0004680000000c00 */
[----:B------:R2:W1:Y:S04]  /*71a0*/  @P1 LDS.128 R64, [R91+0x20] ;  /* 0x000020005b401984 */ /* 0x0004680000000c00 */
[----:B------:R2:W1:Y:S02]  /*71b0*/  @P1 LDS.128 R72, [R87+0x30] ;  /* 0x0000300057481984 */ /* 0x0004640000000c00 */
.L_x_121:
[----:B------:R-:W-:Y:S05]  /*71c0*/  BSYNC B1 ;  /* 0x0000000000017941 */ /* 0x000fea0003800000 */
.L_x_120:
[----:B-1----:R-:W-:Y:S04]  /*71d0*/  SHF.R.U32.HI R2, RZ, 0x15, R39 ;  /* 0x00000015ff027819 */ /* 0x002fe80000011627 */
[----:B------:R-:W-:Y:S01]  /*71e0*/  LOP3.LUT P1, RZ, R2, 0x3, R81, 0x48, !PT ;  /* 0x0000000302ff7812 */ /* 0x000fe20007824851 */
[----:B------:R-:W-:Y:S01]  /*71f0*/  @!UPT UIADD3 URZ, UPT, UPT, URZ, URZ, URZ ;  /* 0x000000fffffff290 */ /* 0x000fe2000fffe0ff */
[----:B----4-:R-:W-:Y:S11]  /*7200*/  @P0 BRA `(.L_x_125) ;  /* 0x0000000000080947 */ /* 0x010ff60003800000 */
[----:B------:R-:W1:Y:S02]  /*7210*/  SYNCS.PHASECHK.TRANS64.TRYWAIT P0, [R99+URZ+0x140], R0 ;  /* 0x00014000630075a7 */ /* 0x000e6400080011ff */
[----:B-1----:R-:W-:Y:S05]  /*7220*/  @!P0 BRA `(.L_x_126) ;  /* 0x00000040004c8947 */ /* 0x002fea0003800000 */
.L_x_125:
[----:B------:R-:W-:Y:S05]  /*7230*/  @!P1 BRA `(.L_x_127) ;  /* 0x0000000000409947 */ /* 0x000fea0003800000 */
[----:B------:R-:W4:Y:S01]  /*7240*/  LDCU.64 UR8, c[0x4][0x70] ;  /* 0x01000e00ff0877ac */ /* 0x000f220008000a00 */
[----:B------:R-:W-:Y:S01]  /*7250*/  MOV R3, 0x0 ;  /* 0x0000000000037802 */ /* 0x000fe20000000f00 */
[----:B------:R-:W-:Y:S02]  /*7260*/  HFMA2 R12, -RZ, RZ, 0, 5.9604644775390625e-08 ;  /* 0x00000001ff0c7431 */ /* 0x000fe400000001ff */
[----:B------:R-:W-:Y:S02]  /*7270*/  IMAD.MOV.U32 R8, RZ, RZ, 0x192 ;  /* 0x00000192ff087424 */ /* 0x000fe400078e00ff */
[----:B------:R-:W-:Y:S01]  /*7280*/  IMAD.MOV.U32 R13, RZ, RZ, RZ ;  /* 0x000000ffff0d7224 */ /* 0x000fe200078e00ff */
[----:B------:R-:W5:Y:S01]  /*7290*/  LDCU.64 UR6, c[0x4][0x78] ;  /* 0x01000f00ff0677ac */ /* 0x000f620008000a00 */
[----:B------:R-:W1:Y:S01]  /*72a0*/  LDC.64 R2, c[0x4][R3] ;  /* 0x0100000003027b82 */ /* 0x000e620000000a00 */
[----:B------:R-:W2:Y:S01]  /*72b0*/  LDCU.64 UR4, c[0x4][0x10] ;  /* 0x01000200ff0477ac */ /* 0x000ea20008000a00 */
[----:B----4-:R-:W-:Y:S01]  /*72c0*/  MOV R5, UR9 ;  /* 0x0000000900057c02 */ /* 0x010fe20008000f00 */
[----:B------:R-:W-:Y:S01]  /*72d0*/  IMAD.U32 R4, RZ, RZ, UR8 ;  /* 0x00000008ff047e24 */ /* 0x000fe2000f8e00ff */
[----:B-----5:R-:W-:Y:S01]  /*72e0*/  MOV R7, UR7 ;  /* 0x0000000700077c02 */ /* 0x020fe20008000f00 */
[----:B------:R-:W-:Y:S01]  /*72f0*/  IMAD.U32 R6, RZ, RZ, UR6 ;  /* 0x00000006ff067e24 */ /* 0x000fe2000f8e00ff */
[----:B--2---:R-:W-:Y:S01]  /*7300*/  MOV R11, UR5 ;  /* 0x00000005000b7c02 */ /* 0x004fe20008000f00 */
[----:B------:R-:W-:Y:S02]  /*7310*/  IMAD.U32 R10, RZ, RZ, UR4 ;  /* 0x00000004ff0a7e24 */ /* 0x000fe4000f8e00ff */
[----:B------:R-:W-:Y:S07]  /*7320*/  LEPC R20, `(.L_x_127) ;  /* 0x000000001014794e */ /* 0x000fee0000000000 */
[----:B-1-3--:R-:W-:Y:S05]  /*7330*/  CALL.ABS.NOINC R2 ;  /* 0x0000000002007343 */ /* 0x00afea0003c00000 */
.L_x_127:
[C---:B------:R-:W-:Y:S01]  /*7340*/  SHF.L.U32 R40, R48.reuse, 0x10, RZ ;  /* 0x0000001030287819 */ /* 0x040fe200000006ff */
[----:B------:R-:W-:Y:S05]  /*7350*/  WARPSYNC.ALL ;  /* 0x0000000000007948 */ /* 0x000fea0003800000 */
[----:B------:R-:W-:Y:S01]  /*7360*/  R2UR UR4, R39 ;  /* 0x00000000270472ca */ /* 0x000fe200000e0000 */
[----:B------:R-:W-:Y:S01]  /*7370*/  BSSY.RECONVERGENT B0, `(.L_x_128) ;  /* 0x0000088000007945 */ /* 0x000fe20003800200 */
[----:B------:R-:W-:Y:S02]  /*7380*/  LOP3.LUT R43, R48, 0xffff0000, RZ, 0xc0, !PT ;  /* 0xffff0000302b7812 */ /* 0x000fe400078ec0ff */
[----:B------:R-:W-:Y:S02]  /*7390*/  SHF.L.U32 R42, R49, 0x10, RZ ;  /* 0x00000010312a7819 */ /* 0x000fe400000006ff */
[----:B------:R-:W-:Y:S02]  /*73a0*/  SHF.L.U32 R45, R51, 0x10, RZ ;  /* 0x00000010332d7819 */ /* 0x000fe400000006ff */
[----:B------:R-:W-:Y:S02]  /*73b0*/  LOP3.LUT R44, R75, 0xffff0000, RZ, 0xc0, !PT ;  /* 0xffff00004b2c7812 */ /* 0x000fe400078ec0ff */
[----:B------:R-:W-:Y:S03]  /*73c0*/  ISETP.NE.AND P0, PT, R95, RZ, PT ;  /* 0x000000ff5f00720c */ /* 0x000fe60003f05270 */
[----:B------:R-:W1:Y:S02]  /*73d0*/  LDTM.x32 R4, tmem[UR4] ;  /* 0x00000004000479ee */ /* 0x000e6400082c0000 */
[C---:B-1-3--:R-:W-:Y:S01]  /*73e0*/  FMUL R0, R38.reuse, R4 ;  /* 0x0000000426007220 */ /* 0x04afe20000400000 */
[C---:B------:R-:W-:Y:S01]  /*73f0*/  FMUL R2, R38.reuse, R5 ;  /* 0x0000000526027220 */ /* 0x040fe20000400000 */
[C---:B------:R-:W-:Y:S01]  /*7400*/  FMUL R3, R38.reuse, R6 ;  /* 0x0000000626037220 */ /* 0x040fe20000400000 */
[----:B------:R-:W-:Y:S01]  /*7410*/  FMUL R7, R38, R7 ;  /* 0x0000000726077220 */ /* 0x000fe20000400000 */
[----:B------:R-:W-:Y:S01]  /*7420*/  FFMA R0, R41, R40, R0 ;  /* 0x0000002829007223 */ /* 0x000fe20000000000 */
[----:B------:R-:W-:Y:S01]  /*7430*/  LOP3.LUT R40, R49, 0xffff0000, RZ, 0xc0, !PT ;  /* 0xffff000031287812 */ /* 0x000fe200078ec0ff */
[C---:B------:R-:W-:Y:S01]  /*7440*/  FFMA R2, R41.reuse, R43, R2 ;  /* 0x0000002b29027223 */ /* 0x040fe20000000002 */
[C---:B------:R-:W-:Y:S01]  /*7450*/  SHF.L.U32 R43, R50.reuse, 0x10, RZ ;  /* 0x00000010322b7819 */ /* 0x040fe200000006ff */
[C---:B------:R-:W-:Y:S01]  /*7460*/  FFMA R3, R41.reuse, R42, R3 ;  /* 0x0000002a29037223 */ /* 0x040fe20000000003 */
[----:B------:R-:W-:Y:S01]  /*7470*/  LOP3.LUT R42, R50, 0xffff0000, RZ, 0xc0, !PT ;  /* 0xffff0000322a7812 */ /* 0x000fe200078ec0ff */
[----:B------:R-:W-:Y:S01]  /*7480*/  FMUL R4, R38, R8 ;  /* 0x0000000826047220 */ /* 0x000fe20000400000 */
[----:B------:R-:W-:Y:S01]  /*7490*/  F2FP.BF16.F32.PACK_AB R52, R2, R0 ;  /* 0x000000000234723e */ /* 0x000fe200000010ff */
[----:B------:R-:W-:Y:S01]  /*74a0*/  FFMA R7, R41, R40, R7 ;  /* 0x0000002829077223 */ /* 0x000fe20000000007 */
[----:B------:R-:W-:Y:S01]  /*74b0*/  LOP3.LUT R40, R51, 0xffff0000, RZ, 0xc0, !PT ;  /* 0xffff000033287812 */ /* 0x000fe200078ec0ff */
[C---:B------:R-:W-:Y:S01]  /*74c0*/  FMUL R5, R38.reuse, R9 ;  /* 0x0000000926057220 */ /* 0x040fe20000400000 */
[C---:B------:R-:W-:Y:S01]  /*74d0*/  FMUL R6, R38.reuse, R10 ;  /* 0x0000000a26067220 */ /* 0x040fe20000400000 */
[----:B------:R-:W-:Y:S01]  /*74e0*/  FMUL R11, R38, R11 ;  /* 0x0000000b260b7220 */ /* 0x000fe20000400000 */
[----:B------:R-:W-:Y:S01]  /*74f0*/  F2FP.BF16.F32.PACK_AB R53, R7, R3 ;  /* 0x000000030735723e */ /* 0x000fe200000010ff */
[C---:B------:R-:W-:Y:S01]  /*7500*/  FFMA R4, R41.reuse, R43, R4 ;  /* 0x0000002b29047223 */ /* 0x040fe20000000004 */
[C---:B------:R-:W-:Y:S01]  /*7510*/  SHF.L.U32 R43, R56.reuse, 0x10, RZ ;  /* 0x00000010382b7819 */ /* 0x040fe200000006ff */
[----:B------:R-:W-:Y:S01]  /*7520*/  FFMA R5, R41, R42, R5 ;  /* 0x0000002a29057223 */ /* 0x000fe20000000005 */
[----:B------:R-:W-:Y:S01]  /*7530*/  LOP3.LUT R42, R57, 0xffff0000, RZ, 0xc0, !PT ;  /* 0xffff0000392a7812 */ /* 0x000fe200078ec0ff */
[----:B------:R-:W-:Y:S01]  /*7540*/  FFMA R6, R41, R45, R6 ;  /* 0x0000002d29067223 */ /* 0x000fe20000000006 */
[----:B------:R-:W-:Y:S01]  /*7550*/  SHF.L.U32 R45, R57, 0x10, RZ ;  /* 0x00000010392d7819 */ /* 0x000fe200000006ff */
[----:B------:R-:W-:Y:S01]  /*7560*/  FFMA R11, R41, R40, R11 ;  /* 0x00000028290b7223 */ /* 0x000fe2000000000b */
[----:B------:R-:W-:Y:S01]  /*7570*/  LOP3.LUT R40, R56, 0xffff0000, RZ, 0xc0, !PT ;  /* 0xffff000038287812 */ /* 0x000fe200078ec0ff */
[C---:B------:R-:W-:Y:S01]  /*7580*/  FMUL R8, R38.reuse, R12 ;  /* 0x0000000c26087220 */ /* 0x040fe20000400000 */
[----:B------:R-:W-:Y:S01]  /*7590*/  F2FP.BF16.F32.PACK_AB R54, R5, R4 ;  /* 0x000000040536723e */ /* 0x000fe200000010ff */
[C---:B------:R-:W-:Y:S01]  /*75a0*/  FMUL R9, R38.reuse, R13 ;  /* 0x0000000d26097220 */ /* 0x040fe20000400000 */
[----:B------:R-:W-:Y:S01]  /*75b0*/  F2FP.BF16.F32.PACK_AB R55, R11, R6 ;  /* 0x000000060b37723e */ /* 0x000fe200000010ff */
[C---:B------:R-:W-:Y:S01]  /*75c0*/  FMUL R10, R38.reuse, R14 ;  /* 0x0000000e260a7220 */ /* 0x040fe20000400000 */
[----:B------:R-:W-:Y:S01]  /*75d0*/  FMUL R15, R38, R15 ;  /* 0x0000000f260f7220 */ /* 0x000fe20000400000 */
[----:B------:R-:W-:Y:S01]  /*75e0*/  FFMA R8, R41, R43, R8 ;  /* 0x0000002b29087223 */ /* 0x000fe20000000008 */
[----:B------:R-:W-:Y:S01]  /*75f0*/  SHF.L.U32 R43, R59, 0x10, RZ ;  /* 0x000000103b2b7819 */ /* 0x000fe200000006ff */
[C---:B------:R-:W-:Y:S01]  /*7600*/  FFMA R9, R41.reuse, R40, R9 ;  /* 0x0000002829097223 */ /* 0x040fe20000000009 */
[C---:B------:R-:W-:Y:S01]  /*7610*/  SHF.L.U32 R40, R58.reuse, 0x10, RZ ;  /* 0x000000103a287819 */ /* 0x040fe200000006ff */
        /* <DEDUP_REMOVED lines=8> */
[----:B------:R-:W-:Y:S01]  /*76a0*/  FMUL R14, R38, R18 ;  /* 0x00000012260e7220 */ /* 0x000fe20000400000 */
[----:B------:R-:W-:Y:S01]  /*76b0*/  FFMA R12, R41, R40, R12 ;  /* 0x00000028290c7223 */ /* 0x000fe2000000000c */
[----:B------:R-:W-:Y:S01]  /*76c0*/  LOP3.LUT R40, R59, 0xffff0000, RZ, 0xc0, !PT ;  /* 0xffff00003b287812 */ /* 0x000fe200078ec0ff */
[C---:B------:R-:W-:Y:S01]  /*76d0*/  FFMA R13, R41.reuse, R42, R13 ;  /* 0x0000002a290d7223 */ /* 0x040fe2000000000d */
[----:B------:R-:W-:Y:S01]  /*76e0*/  LOP3.LUT R42, R64, 0xffff0000, RZ, 0xc0, !PT ;  /* 0xffff0000402a7812 */ /* 0x000fe200078ec0ff */
[----:B------:R-:W-:Y:S01]  /*76f0*/  FMUL R19, R38, R19 ;  /* 0x0000001326137220 */ /* 0x000fe20000400000 */
[----:B------:R-:W-:Y:S01]  /*7700*/  FFMA R14, R41, R43, R14 ;  /* 0x0000002b290e7223 */ /* 0x000fe2000000000e */
[----:B------:R-:W-:Y:S01]  /*7710*/  SHF.L.U32 R43, R64, 0x10, RZ ;  /* 0x00000010402b7819 */ /* 0x000fe200000006ff */
[----:B------:R1:W-:Y:S01]  /*7720*/  STS.128 [R93], R52 ;  /* 0x000000345d007388 */ /* 0x0003e20000000c00 */
[----:B------:R-:W-:Y:S01]  /*7730*/  F2FP.BF16.F32.PACK_AB R70, R13, R12 ;  /* 0x0000000c0d46723e */ /* 0x000fe200000010ff */
[C---:B------:R-:W-:Y:S01]  /*7740*/  FMUL R16, R38.reuse, R20 ;  /* 0x0000001426107220 */ /* 0x040fe20000400000 */
        /* <DEDUP_REMOVED lines=8> */
[C---:B------:R-:W-:Y:S01]  /*77d0*/  FFMA R17, R41.reuse, R42, R17 ;  /* 0x0000002a29117223 */ /* 0x040fe20000000011 */
[----:B------:R-:W-:Y:S01]  /*77e0*/  FFMA R18, R41, R45, R18 ;  /* 0x0000002d29127223 */ /* 0x000fe20000000012 */
[----:B------:R1:W-:Y:S01]  /*77f0*/  STS.128 [R92+0x10], R68 ;  /* 0x000010445c007388 */ /* 0x0003e20000000c00 */
[----:B------:R-:W-:Y:S01]  /*7800*/  SHF.L.U32 R45, R67, 0x10, RZ ;  /* 0x00000010432d7819 */ /* 0x000fe200000006ff */
[----:B------:R-:W-:Y:S01]  /*7810*/  FFMA R23, R41, R40, R23 ;  /* 0x0000002829177223 */ /* 0x000fe20000000017 */
[----:B------:R-:W-:Y:S01]  /*7820*/  LOP3.LUT R40, R66, 0xffff0000, RZ, 0xc0, !PT ;  /* 0xffff000042287812 */ /* 0x000fe200078ec0ff */
[C---:B------:R-:W-:Y:S01]  /*7830*/  FMUL R20, R38.reuse, R24 ;  /* 0x0000001826147220 */ /* 0x040fe20000400000 */
[----:B------:R-:W-:Y:S01]  /*7840*/  LOP3.LUT R42, R67, 0xffff0000, RZ, 0xc0, !PT ;  /* 0xffff0000432a7812 */ /* 0x000fe200078ec0ff */
[C---:B------:R-:W-:Y:S01]  /*7850*/  FMUL R21, R38.reuse, R25 ;  /* 0x0000001926157220 */ /* 0x040fe20000400000 */
[----:B------:R-:W-:Y:S01]  /*7860*/  F2FP.BF16.F32.PACK_AB R100, R17, R16 ;  /* 0x000000101164723e */ /* 0x000fe200000010ff */
[C---:B------:R-:W-:Y:S01]  /*7870*/  FMUL R22, R38.reuse, R26 ;  /* 0x0000001a26167220 */ /* 0x040fe20000400000 */
[----:B------:R-:W-:Y:S01]  /*7880*/  FMUL R27, R38, R27 ;  /* 0x0000001b261b7220 */ /* 0x000fe20000400000 */
[C---:B------:R-:W-:Y:S01]  /*7890*/  FFMA R20, R41.reuse, R43, R20 ;  /* 0x0000002b29147223 */ /* 0x040fe20000000014 */
[C---:B------:R-:W-:Y:S01]  /*78a0*/  FFMA R21, R41.reuse, R40, R21 ;  /* 0x0000002829157223 */ /* 0x040fe20000000015 */
[C---:B------:R-:W-:Y:S01]  /*78b0*/  FFMA R22, R41.reuse, R45, R22 ;  /* 0x0000002d29167223 */ /* 0x040fe20000000016 */
[----:B------:R-:W-:Y:S01]  /*78c0*/  FFMA R27, R41, R42, R27 ;  /* 0x0000002a291b7223 */ /* 0x000fe2000000001b */
[----:B------:R-:W-:Y:S01]  /*78d0*/  SHF.L.U32 R40, R72, 0x10, RZ ;  /* 0x0000001048287819 */ /* 0x000fe200000006ff */
[----:B------:R-:W-:Y:S01]  /*78e0*/  FMUL R24, R38, R28 ;  /* 0x0000001c26187220 */ /* 0x000fe20000400000 */
[----:B------:R-:W-:Y:S01]  /*78f0*/  LOP3.LUT R42, R72, 0xffff0000, RZ, 0xc0, !PT ;  /* 0xffff0000482a7812 */ /* 0x000fe200078ec0ff */
[C---:B------:R-:W-:Y:S01]  /*7900*/  FMUL R25, R38.reuse, R29 ;  /* 0x0000001d26197220 */ /* 0x040fe20000400000 */
[----:B------:R-:W-:Y:S01]  /*7910*/  SHF.L.U32 R43, R73, 0x10, RZ ;  /* 0x00000010492b7819 */ /* 0x000fe200000006ff */
[C---:B------:R-:W-:Y:S01]  /*7920*/  FMUL R26, R38.reuse, R30 ;  /* 0x0000001e261a7220 */ /* 0x040fe20000400000 */
[C---:B------:R-:W-:Y:S01]  /*7930*/  FFMA R24, R41.reuse, R40, R24 ;  /* 0x0000002829187223 */ /* 0x040fe20000000018 */
[----:B------:R-:W-:Y:S01]  /*7940*/  FFMA R25, R41, R42, R25 ;  /* 0x0000002a29197223 */ /* 0x000fe20000000019 */
[----:B------:R-:W-:Y:S01]  /*7950*/  LOP3.LUT R40, R73, 0xffff0000, RZ, 0xc0, !PT ;  /* 0xffff000049287812 */ /* 0x000fe200078ec0ff */
[----:B------:R-:W-:Y:S01]  /*7960*/  FFMA R26, R41, R43, R26 ;  /* 0x0000002b291a7223 */ /* 0x000fe2000000001a */
[----:B------:R-:W-:Y:S01]  /*7970*/  FMUL R31, R38, R31 ;  /* 0x0000001f261f7220 */ /* 0x000fe20000400000 */
[----:B------:R-:W-:Y:S01]  /*7980*/  SHF.L.U32 R43, R74, 0x10, RZ ;  /* 0x000000104a2b7819 */ /* 0x000fe200000006ff */
[----:B------:R-:W-:Y:S01]  /*7990*/  FMUL R28, R38, R32 ;  /* 0x00000020261c7220 */ /* 0x000fe20000400000 */
[----:B------:R-:W-:Y:S01]  /*79a0*/  LOP3.LUT R42, R74, 0xffff0000, RZ, 0xc0, !PT ;  /* 0xffff00004a2a7812 */ /* 0x000fe200078ec0ff */
[C---:B------:R-:W-:Y:S01]  /*79b0*/  FMUL R29, R38.reuse, R33 ;  /* 0x00000021261d7220 */ /* 0x040fe20000400000 */
[----:B------:R-:W-:Y:S01]  /*79c0*/  SHF.L.U32 R45, R75, 0x10, RZ ;  /* 0x000000104b2d7819 */ /* 0x000fe200000006ff */
[C---:B------:R-:W-:Y:S01]  /*79d0*/  FMUL R30, R38.reuse, R34 ;  /* 0x00000022261e7220 */ /* 0x040fe20000400000 */
[----:B------:R-:W-:Y:S01]  /*79e0*/  FFMA R31, R41, R40, R31 ;  /* 0x00000028291f7223 */ /* 0x000fe2000000001f */
[----:B------:R-:W-:Y:S01]  /*79f0*/  FMUL R35, R38, R35 ;  /* 0x0000002326237220 */ /* 0x000fe20000400000 */
[----:B------:R-:W-:Y:S01]  /*7a00*/  F2FP.BF16.F32.PACK_AB R101, R23, R18 ;  /* 0x000000121765723e */ /* 0x000fe200000010ff */
[----:B------:R-:W-:Y:S01]  /*7a10*/  FFMA R28, R41, R43, R28 ;  /* 0x0000002b291c7223 */ /* 0x000fe2000000001c */
[----:B------:R-:W-:Y:S01]  /*7a20*/  F2FP.BF16.F32.PACK_AB R102, R21, R20 ;  /* 0x000000141566723e */ /* 0x000fe200000010ff */
[----:B------:R-:W-:Y:S01]  /*7a30*/  FFMA R29, R41, R42, R29 ;  /* 0x0000002a291d7223 */ /* 0x000fe2000000001d */
[----:B------:R-:W-:Y:S01]  /*7a40*/  F2FP.BF16.F32.PACK_AB R103, R27, R22 ;  /* 0x000000161b67723e */ /* 0x000fe200000010ff */
[C---:B------:R-:W-:Y:S01]  /*7a50*/  FFMA R30, R41.reuse, R45, R30 ;  /* 0x0000002d291e7223 */ /* 0x040fe2000000001e */
[----:B------:R-:W-:Y:S01]  /*7a60*/  FFMA R35, R41, R44, R35 ;  /* 0x0000002c29237223 */ /* 0x000fe20000000023 */
[----:B------:R-:W-:Y:S02]  /*7a70*/  F2FP.BF16.F32.PACK_AB R104, R25, R24 ;  /* 0x000000181968723e */ /* 0x000fe400000010ff */
[----:B------:R1:W-:Y:S01]  /*7a80*/  STS.128 [R91+0x20], R100 ;  /* 0x000020645b007388 */ /* 0x0003e20000000c00 */
[----:B------:R-:W-:Y:S02]  /*7a90*/  F2FP.BF16.F32.PACK_AB R105, R31, R26 ;  /* 0x0000001a1f69723e */ /* 0x000fe400000010ff */
[----:B------:R-:W-:Y:S02]  /*7aa0*/  F2FP.BF16.F32.PACK_AB R106, R29, R28 ;  /* 0x0000001c1d6a723e */ /* 0x000fe400000010ff */
[----:B------:R-:W-:Y:S05]  /*7ab0*/  F2FP.BF16.F32.PACK_AB R107, R35, R30 ;  /* 0x0000001e236b723e */ /* 0x000fea00000010ff */
[----:B------:R1:W-:Y:S01]  /*7ac0*/  STS.128 [R87+0x30], R104 ;  /* 0x0000306857007388 */ /* 0x0003e20000000c00 */
[----:B------:R-:W-:Y:S01]  /*7ad0*/  @!PT LDS RZ, [RZ] ;  /* 0x00000000fffff984 */ /* 0x000fe20000000800 */
[----:B------:R-:W-:Y:S01]  /*7ae0*/  @!PT LDS RZ, [RZ] ;  /* 0x00000000fffff984 */ /* 0x000fe20000000800 */
[----:B------:R-:W-:Y:S01]  /*7af0*/  @!PT LDS RZ, [RZ] ;  /* 0x00000000fffff984 */ /* 0x000fe20000000800 */
[----:B------:R-:W-:Y:S01]  /*7b00*/  @!PT LDS RZ, [RZ] ;  /* 0x00000000fffff984 */ /* 0x000fe20000000800 */
[----:B------:R3:W-:Y:S07]  /*7b10*/  MEMBAR.ALL.CTA ;  /* 0x0000000000007992 */ /* 0x0007ee0000008000 */
[----:B---3--:R-:W3:Y:S02]  /*7b20*/  FENCE.VIEW.ASYNC.S ;  /* 0x00000000000073c6 */ /* 0x008ee40000000000 */
[----:B---3--:R-:W-:Y:S06]  /*7b30*/  BAR.SYNC.DEFER_BLOCKING 0x1, 0x80 ;  /* 0x0042000000007b1d */ /* 0x008fec0000010000 */
[----:B------:R-:W-:Y:S05]  /*7b40*/  @P0 BRA `(.L_x_129) ;  /* 0x0000000000280947 */ /* 0x000fea0003800000 */
[----:B------:R-:W3:Y:S01]  /*7b50*/  LDCU.64 UR6, c[0x0][0x348] ;  /* 0x00006900ff0677ac */ /* 0x000ee20008000a00 */
[----:B------:R-:W-:Y:S01]  /*7b60*/  UIADD3 UR4, UPT, UPT, UR44, 0x200, URZ ;  /* 0x000002002c047890 */ /* 0x000fe2000fffe0ff */
[----:B------:R-:W-:Y:S05]  /*7b70*/  UMOV UR51, UR36 ;  /* 0x0000002400337c82 */ /* 0x000fea0008000000 */
[----:B------:R-:W-:Y:S04]  /*7b80*/  MOV R84, UR4 ;  /* 0x0000000400547c02 */ /* 0x000fe80008000f00 */
[----:B------:R-:W-:Y:S01]  /*7b90*/  R2UR UR48, R84 ;  /* 0x00000000543072ca */ /* 0x000fe200000e0000 */
[----:B---3--:R-:W-:Y:S04]  /*7ba0*/  UIADD3 UR4, UP0, UPT, UR6, 0xa80, URZ ;  /* 0x00000a8006047890 */ /* 0x008fe8000ff1e0ff */
[----:B------:R-:W-:Y:S09]  /*7bb0*/  UIADD3.X UR5, UPT, UPT, URZ, UR7, URZ, UP0, !UPT ;  /* 0x00000007ff057290 */ /* 0x000ff200087fe4ff */
[----:B------:R3:W-:Y:S01]  /*7bc0*/  UTMASTG.3D [UR48], [UR4] ;  /* 0x00000030040073b5 */ /* 0x0007e20008010000 */
[----:B------:R0:W-:Y:S01]  /*7bd0*/  UTMACMDFLUSH ;  /* 0x00000000000079b7 */ /* 0x0001e20000000000 */
[----:B---3--:R-:W-:Y:S04]  /*7be0*/  DEPBAR.LE SB0, 0x1 ;  /* 0x000080400000791a */ /* 0x008fe80000000000 */
.L_x_129:
[----:B------:R-:W-:Y:S05]  /*7bf0*/  BSYNC.RECONVERGENT B0 ;  /* 0x0000000000007941 */ /* 0x000fea0003800200 */
.L_x_128:
[----:B------:R-:W-:Y:S01]  /*7c00*/  BAR.SYNC.DEFER_BLOCKING 0x1, 0x80 ;  /* 0x0042000000007b1d */ /* 0x000fe20000010000 */
[----:B------:R-:W-:Y:S01]  /*7c10*/  ISETP.NE.AND P1, PT, R98, RZ, PT ;  /* 0x000000ff6200720c */ /* 0x000fe20003f25270 */
[----:B------:R-:W-:Y:S01]  /*7c20*/  UISETP.NE.AND UP0, UPT, UR47, URZ, UPT ;  /* 0x000000ff2f00728c */ /* 0x000fe2000bf05270 */
[----:B------:R-:W-:Y:S11]  /*7c30*/  LEA R3, R46, UR44, 0x3 ;  /* 0x0000002c2e037c11 */ /* 0x000ff6000f8e18ff */
[----:B------:R-:W-:Y:S01]  /*7c40*/  @P1 SHF.L.U32 R2, R90, 0x1f, RZ ;  /* 0x0000001f5a021819 */ /* 0x000fe200000006ff */
[----:B------:R-:W-:Y:S06]  /*7c50*/  BRA.U !UP0, `(.L_x_130) ;  /* 0x0000000108247547 */ /* 0x000fec000b800000 */
[----:B------:R-:W-:Y:S01]  /*7c60*/  IMAD.U32 R5, RZ, RZ, UR46 ;  /* 0x0000002eff057e24 */ /* 0x000fe2000f8e00ff */
[----:B------:R-:W-:Y:S01]  /*7c70*/  MOV R0, UR57 ;  /* 0x0000003900007c02 */ /* 0x000fe20008000f00 */
[----:B------:R-:W-:Y:S03]  /*7c80*/  UIADD3 UR4, UPT, UPT, UR46, 0x1, URZ ;  /* 0x000000012e047890 */ /* 0x000fe6000fffe0ff */
[----:B------:R-:W-:Y:S01]  /*7c90*/  @P1 LEA R5, R5, UR44, 0x3 ;  /* 0x0000002c05051c11 */ /* 0x000fe2000f8e18ff */
[----:B------:R-:W-:Y:S04]  /*7ca0*/  UISETP.NE.AND UP0, UPT, UR4, 0x4, UPT ;  /* 0x000000040400788c */ /* 0x000fe8000bf05270 */
[----:B------:R-:W-:Y:S01]  /*7cb0*/  @P1 VIADD R5, R5, 0xf0 ;  /* 0x000000f005051836 */ /* 0x000fe20000000000 */
[----:B------:R-:W-:Y:S04]  /*7cc0*/  USEL UR46, UR4, URZ, UP0 ;  /* 0x000000ff042e7287 */ /* 0x000fe80008000000 */
[----:B------:R-:W-:Y:S04]  /*7cd0*/  @P1 PRMT R0, R0, 0x654, R5 ;  /* 0x0000065400001816 */ /* 0x000fe80000000005 */
[----:B------:R3:W-:Y:S04]  /*7ce0*/  @P1 SYNCS.ARRIVE.TRANS64.RED.A1T0 RZ, [R0+URZ], RZ ;  /* 0x000000ff00ff19a7 */ /* 0x0007e800081004ff */
.L_x_130:
[----:B------:R-:W4:Y:S01]  /*7cf0*/  @P1 SYNCS.PHASECHK.TRANS64.TRYWAIT P0, [R3+URZ+0xd0], R2 ;  /* 0x0000d002030015a7 */ /* 0x000f2200080011ff */
[----:B------:R-:W-:Y:S01]  /*7d00*/  BSSY B1, `(.L_x_131) ;  /* 0x0000016000017945 */ /* 0x000fe20003800000 */
[----:B----4-:R-:W-:Y:S03]  /*7d10*/  @P1 SEL R47, RZ, 0x1, !P0 ;  /* 0x00000001ff2f1807 */ /* 0x010fe60004000000 */
[----:B------:R-:W-:Y:S05]  /*7d20*/  @!P1 BRA `(.L_x_132) ;  /* 0x00000000004c9947 */ /* 0x000fea0003800000 */
[----:B------:R-:W-:Y:S01]  /*7d30*/  ISETP.NE.AND P0, PT, R47, RZ, PT ;  /* 0x000000ff2f00720c */ /* 0x000fe20003f05270 */
[----:B------:R-:W-:Y:S01]  /*7d40*/  BSSY B0, `(.L_x_133) ;  /* 0x000000b000007945 */ /* 0x000fe20003800000 */
[----:B------:R-:W-:Y:S11]  /*7d50*/  ISETP.NE.AND P1, PT, R60, RZ, PT ;  /* 0x000000ff3c00720c */ /* 0x000ff60003f25270 */
[----:B------:R-:W-:Y:S02]  /*7d60*/  @!UPT UIADD3 URZ, UPT, UPT, URZ, URZ, URZ ;  /* 0x000000fffffff290 */ /* 0x000fe4000fffe0ff */
[C---:B------:R-:W-:Y:S01]  /*7d70*/  @P1 IMAD R6, R46.reuse, 0x2000, R93 ;  /* 0x000020002e061824 */ /* 0x040fe200078e025d */
[C---:B------:R-:W-:Y:S01]  /*7d80*/  @P1 LEA R4, R46.reuse, R91, 0xd ;  /* 0x0000005b2e041211 */ /* 0x040fe200078e68ff */
[C---:B------:R-:W-:Y:S02]  /*7d90*/  @P1 IMAD R5, R46.reuse, 0x2000, R92 ;  /* 0x000020002e051824 */ /* 0x040fe400078e025c */
[----:B------:R-:W-:Y:S01]  /*7da0*/  @P1 IMAD R2, R46, 0x2000, R87 ;  /* 0x000020002e021824 */ /* 0x000fe200078e0257 */
[----:B------:R-:W-:Y:S06]  /*7db0*/  @P0 BRA `(.L_x_134) ;  /* 0x00000000000c0947 */ /* 0x000fec0003800000 */
[----:B---3--:R-:W-:Y:S04]  /*7dc0*/  SHF.L.U32 R0, R90, 0x1f, RZ ;  /* 0x0000001f5a007819 */ /* 0x008fe800000006ff */
[----:B------:R-:W3:Y:S02]  /*7dd0*/  SYNCS.PHASECHK.TRANS64.TRYWAIT P0, [R3+URZ+0xd0], R0 ;  /* 0x0000d000030075a7 */ /* 0x000ee400080011ff */
[----:B---3--:R-:W-:Y:S05]  /*7de0*/  @!P0 BRA `(.L_x_135) ;  /* 0x0000003400708947 */ /* 0x008fea0003800000 */
.L_x_134:
[----:B------:R-:W-:Y:S05]  /*7df0*/  BSYNC B0 ;  /* 0x0000000000007941 */ /* 0x000fea0003800000 */
.L_x_133:
[----:B------:R-:W-:Y:S02]  /*7e00*/  ISETP.NE.AND P0, PT, R60, RZ, PT ;  /* 0x000000ff3c00720c */ /* 0x000fe40003f05270 */
[----:B------:R-:W-:Y:S11]  /*7e10*/  IADD3 R46, PT, PT, R46, 0x1, RZ ;  /* 0x000000012e2e7810 */ /* 0x000ff60007ffe0ff */
[----:B------:R4:W1:Y:S04]  /*7e20*/  @P0 LDS.128 R48, [R6] ;  /* 0x0000000006300984 */ /* 0x0008680000000c00 */
[----:B------:R4:W1:Y:S04]  /*7e30*/  @P0 LDS.128 R56, [R5+0x10] ;  /* 0x0000100005380984 */ /* 0x0008680000000c00 */
[----:B------:R4:W1:Y:S04]  /*7e40*/  @P0 LDS.128 R64, [R4+0x20] ;  /* 0x0000200004400984 */ /* 0x0008680000000c00 */
[----:B------:R4:W1:Y:S02]  /*7e50*/  @P0 LDS.128 R72, [R2+0x30] ;  /* 0x0000300002480984 */ /* 0x0008640000000c00 */
.L_x_132:
[----:B------:R-:W-:Y:S05]  /*7e60*/  BSYNC B1 ;  /* 0x0000000000017941 */ /* 0x000fea0003800000 */
.L_x_131:
[----:B---3--:R-:W-:Y:S05]  /*7e70*/  VIADD R0, R39, 0x20 ;  /* 0x0000002027007836 */ /* 0x008fea0000000000 */
[----:B------:R-:W-:Y:S04]  /*7e80*/  SHF.R.U32.HI R0, RZ, 0x15, R0 ;  /* 0x00000015ff007819 */ /* 0x000fe80000011600 */
[----:B------:R-:W-:Y:S11]  /*7e90*/  LOP3.LUT P0, RZ, R0, 0x3, R81, 0x48, !PT ;  /* 0x0000000300ff7812 */ /* 0x000ff60007804851 */
[----:B------:R-:W-:Y:S02]  /*7ea0*/  @!UPT UIADD3 URZ, UPT, UPT, URZ, URZ, URZ ;  /* 0x000000fffffff290 */ /* 0x000fe4000fffe0ff */
[----:B------:R-:W-:Y:S05]  /*7eb0*/  @!P0 BRA `(.L_x_136) ;  /* 0x0000000000408947 */ /* 0x000fea0003800000 */
[----:B------:R-:W3:Y:S01]  /*7ec0*/  LDCU.64 UR8, c[0x4][0x70] ;  /* 0x01000e00ff0877ac */ /* 0x000ee20008000a00 */
[----:B------:R-:W-:Y:S01]  /*7ed0*/  MOV R3, 0x0 ;  /* 0x0000000000037802 */ /* 0x000fe20000000f00 */
[----:B------:R-:W-:Y:S02]  /*7ee0*/  HFMA2 R12, -RZ, RZ, 0, 5.9604644775390625e-08 ;  /* 0x00000001ff0c7431 */ /* 0x000fe400000001ff */
[----:B------:R-:W-:Y:S02]  /*7ef0*/  IMAD.MOV.U32 R8, RZ, RZ, 0x192 ;  /* 0x00000192ff087424 */ /* 0x000fe400078e00ff */
[----:B------:R-:W-:Y:S01]  /*7f00*/  IMAD.MOV.U32 R13, RZ, RZ, RZ ;  /* 0x000000ffff0d7224 */ /* 0x000fe200078e00ff */
[----:B------:R-:W5:Y:S01]  /*7f10*/  LDCU.64 UR6, c[0x4][0x78] ;  /* 0x01000f00ff0677ac */ /* 0x000f620008000a00 */
[----:B----4-:R-:W4:Y:S01]  /*7f20*/  LDC.64 R2, c[0x4][R3] ;  /* 0x0100000003027b82 */ /* 0x010f220000000a00 */
[----:B------:R-:W2:Y:S01]  /*7f30*/  LDCU.64 UR4, c[0x4][0x10] ;  /* 0x01000200ff0477ac */ /* 0x000ea20008000a00 */
[----:B---3--:R-:W-:Y:S01]  /*7f40*/  MOV R5, UR9 ;  /* 0x0000000900057c02 */ /* 0x008fe20008000f00 */
[----:B------:R-:W-:Y:S01]  /*7f50*/  IMAD.U32 R4, RZ, RZ, UR8 ;  /* 0x00000008ff047e24 */ /* 0x000fe2000f8e00ff */
[----:B-----5:R-:W-:Y:S01]  /*7f60*/  MOV R7, UR7 ;  /* 0x0000000700077c02 */ /* 0x020fe20008000f00 */
[----:B------:R-:W-:Y:S01]  /*7f70*/  IMAD.U32 R6, RZ, RZ, UR6 ;  /* 0x00000006ff067e24 */ /* 0x000fe2000f8e00ff */
[----:B--2---:R-:W-:Y:S01]  /*7f80*/  MOV R11, UR5 ;  /* 0x00000005000b7c02 */ /* 0x004fe20008000f00 */
[----:B------:R-:W-:Y:S02]  /*7f90*/  IMAD.U32 R10, RZ, RZ, UR4 ;  /* 0x00000004ff0a7e24 */ /* 0x000fe4000f8e00ff */
[----:B------:R-:W-:Y:S07]  /*7fa0*/  LEPC R20, `(.L_x_136) ;  /* 0x000000001014794e */ /* 0x000fee0000000000 */
[----:B-1--4-:R-:W-:Y:S05]  /*7fb0*/  CALL.ABS.NOINC R2 ;  /* 0x0000000002007343 */ /* 0x012fea0003c00000 */
.L_x_136:
[C---:B-1----:R-:W-:Y:S01]  /*7fc0*/  SHF.L.U32 R40, R48.reuse, 0x10, RZ ;  /* 0x0000001030287819 */ /* 0x042fe200000006ff */
[----:B------:R-:W-:Y:S05]  /*7fd0*/  WARPSYNC.ALL ;  /* 0x0000000000007948 */ /* 0x000fea0003800000 */
[----:B------:R-:W-:Y:S01]  /*7fe0*/  R2UR UR4, R39 ;  /* 0x00000000270472ca */ /* 0x000fe200000e0000 */
[----:B------:R-:W-:Y:S01]  /*7ff0*/  BSSY.RECONVERGENT B0, `(.L_x_137) ;  /* 0x0000090000007945 */ /* 0x000fe20003800200 */
[----:B------:R-:W-:Y:S02]  /*8000*/  LOP3.LUT R43, R48, 0xffff0000, RZ, 0xc0, !PT ;  /* 0xffff0000302b7812 */ /* 0x000fe400078ec0ff */
[----:B------:R-:W-:Y:S02]  /*8010*/  LOP3.LUT R42, R49, 0xffff0000, RZ, 0xc0, !PT ;  /* 0xffff0000312a7812 */ /* 0x000fe400078ec0ff */
[----:B------:R-:W-:Y:S02]  /*8020*/  SHF.L.U32 R45, R51, 0x10, RZ ;  /* 0x00000010332d7819 */ /* 0x000fe400000006ff */
[----:B------:R-:W-:Y:S02]  /*8030*/  ISETP.NE.AND P6, PT, R98, RZ, PT ;  /* 0x000000ff6200720c */ /* 0x000fe40003fc5270 */
[----:B------:R-:W-:Y:S02]  /*8040*/  MOV R52, UR46 ;  /* 0x0000002e00347c02 */ /* 0x000fe40008000f00 */
[----:B------:R-:W-:Y:S01]  /*8050*/  MOV R61, UR57 ;  /* 0x00000039003d7c02 */ /* 0x000fe20008000f00 */
[----:B----4-:R-:W1:Y:S01]  /*8060*/  LDTM.x32 R4, tmem[UR4+0x20] ;  /* 0x00002004000479ee */ /* 0x010e6200082c0000 */
[----:B------:R-:W-:Y:S02]  /*8070*/  LOP3.LUT R44, R75, 0xffff0000, RZ, 0xc0, !PT ;  /* 0xffff00004b2c7812 */ /* 0x000fe400078ec0ff */
[----:B------:R-:W-:Y:S02]  /*8080*/  ISETP.NE.AND P0, PT, R95, RZ, PT ;  /* 0x000000ff5f00720c */ /* 0x000fe40003f05270 */
[----:B------:R-:W-:Y:S03]  /*8090*/  LEA R62, R46, UR44, 0x3 ;  /* 0x0000002c2e3e7c11 */ /* 0x000fe6000f8e18ff */
[----:B------:R-:W-:Y:S02]  /*80a0*/  @P6 LEA R52, R52, UR44, 0x3 ;  /* 0x0000002c34346c11 */ /* 0x000fe4000f8e18ff */
[----:B------:R-:W-:Y:S02]  /*80b0*/  @P6 SHF.L.U32 R63, R90, 0x1f, RZ ;  /* 0x0000001f5a3f6819 */ /* 0x000fe400000006ff */
[----:B------:R-:W-:Y:S04]  /*80c0*/  @P6 IADD3 R52, PT, PT, R52, 0xf0, RZ ;  /* 0x000000f034346810 */ /* 0x000fe80007ffe0ff */
[----:B------:R-:W-:Y:S01]  /*80d0*/  @P6 PRMT R61, R61, 0x654, R52 ;  /* 0x000006543d3d6816 */ /* 0x000fe20000000034 */
[C---:B-1----:R-:W-:Y:S01]  /*80e0*/  FMUL R0, R38.reuse, R4 ;  /* 0x0000000426007220 */ /* 0x042fe20000400000 */
[C---:B------:R-:W-:Y:S01]  /*80f0*/  FMUL R2, R38.reuse, R5 ;  /* 0x0000000526027220 */ /* 0x040fe20000400000 */
[C---:B------:R-:W-:Y:S01]  /*8100*/  FMUL R3, R38.reuse, R6 ;  /* 0x0000000626037220 */ /* 0x040fe20000400000 */
[----:B------:R-:W-:Y:S01]  /*8110*/  FMUL R7, R38, R7 ;  /* 0x0000000726077220 */ /* 0x000fe20000400000 */
[----:B------:R-:W-:Y:S01]  /*8120*/  FFMA R0, R41, R40, R0 ;  /* 0x0000002829007223 */ /* 0x000fe20000000000 */
[----:B------:R-:W-:Y:S01]  /*8130*/  SHF.L.U32 R40, R49, 0x10, RZ ;  /* 0x0000001031287819 */ /* 0x000fe200000006ff */
[C---:B------:R-:W-:Y:S01]  /*8140*/  FFMA R2, R41.reuse, R43, R2 ;  /* 0x0000002b29027223 */ /* 0x040fe20000000002 */
[----:B------:R-:W-:Y:S01]  /*8150*/  SHF.L.U32 R43, R50, 0x10, RZ ;  /* 0x00000010322b7819 */ /* 0x000fe200000006ff */
[C---:B------:R-:W-:Y:S01]  /*8160*/  FMUL R4, R38.reuse, R8 ;  /* 0x0000000826047220 */ /* 0x040fe20000400000 */
[----:B------:R-:W-:Y:S01]  /*8170*/  FMUL R5, R38, R9 ;  /* 0x0000000926057220 */ /* 0x000fe20000400000 */
[C---:B------:R-:W-:Y:S01]  /*8180*/  FFMA R3, R41.reuse, R40, R3 ;  /* 0x0000002829037223 */ /* 0x040fe20000000003 */
[----:B------:R-:W-:Y:S01]  /*8190*/  LOP3.LUT R40, R50, 0xffff0000, RZ, 0xc0, !PT ;  /* 0xffff000032287812 */ /* 0x000fe200078ec0ff */
[----:B------:R-:W-:Y:S01]  /*81a0*/  FFMA R7, R41, R42, R7 ;  /* 0x0000002a29077223 */ /* 0x000fe20000000007 */
[----:B------:R-:W-:Y:S01]  /*81b0*/  LOP3.LUT R42, R51, 0xffff0000, RZ, 0xc0, !PT ;  /* 0xffff0000332a7812 */ /* 0x000fe200078ec0ff */
[----:B------:R-:W-:Y:S01]  /*81c0*/  FMUL R6, R38, R10 ;  /* 0x0000000a26067220 */ /* 0x000fe20000400000 */
[----:B------:R-:W-:Y:S01]  /*81d0*/  F2FP.BF16.F32.PACK_AB R52, R2, R0 ;  /* 0x000000000234723e */ /* 0x000fe200000010ff */
[----:B------:R-:W-:Y:S01]  /*81e0*/  FMUL R11, R38, R11 ;  /* 0x0000000b260b7220 */ /* 0x000fe20000400000 */
[----:B------:R-:W-:Y:S01]  /*81f0*/  F2FP.BF16.F32.PACK_AB R53, R7, R3 ;  /* 0x000000030735723e */ /* 0x000fe200000010ff */
        /* <DEDUP_REMOVED lines=20> */
[C---:B------:R-:W-:Y:S01]  /*8340*/  FMUL R12, R38.reuse, R16 ;  /* 0x00000010260c7220 */ /* 0x040fe20000400000 */
        /* <DEDUP_REMOVED lines=13> */
[----:B------:R1:W-:Y:S01]  /*8420*/  STS.128 [R93+0x2000], R52 ;  /* 0x002000345d007388 */ /* 0x0003e20000000c00 */
[----:B------:R-:W-:Y:S01]  /*8430*/  F2FP.BF16.F32.PACK_AB R70, R13, R12 ;  /* 0x0000000c0d46723e */ /* 0x000fe200000010ff */
[----:B------:R-:W-:Y:S01]  /*8440*/  FFMA R19, R41, R40, R19 ;  /* 0x0000002829137223 */ /* 0x000fe20000000013 */
[----:B------:R-:W-:Y:S01]  /*8450*/  LOP3.LUT R40, R64, 0xffff0000, RZ, 0xc0, !PT ;  /* 0xffff000040287812 */ /* 0x000fe200078ec0ff */
[C---:B------:R-:W-:Y:S01]  /*8460*/  FMUL R16, R38.reuse, R20 ;  /* 0x0000001426107220 */ /* 0x040fe20000400000 */
[C---:B------:R-:W-:Y:S01]  /*8470*/  FMUL R17, R38.reuse, R21 ;  /* 0x0000001526117220 */ /* 0x040fe20000400000 */
[C---:B------:R-:W-:Y:S01]  /*8480*/  FMUL R18, R38.reuse, R22 ;  /* 0x0000001626127220 */ /* 0x040fe20000400000 */
[----:B------:R-:W-:Y:S01]  /*8490*/  F2FP.BF16.F32.PACK_AB R71, R19, R14 ;  /* 0x0000000e1347723e */ /* 0x000fe200000010ff */
[----:B------:R-:W-:Y:S01]  /*84a0*/  FMUL R23, R38, R23 ;  /* 0x0000001726177220 */ /* 0x000fe20000400000 */
[----:B------:R-:W-:Y:S01]  /*84b0*/  FFMA R16, R41, R43, R16 ;  /* 0x0000002b29107223 */ /* 0x000fe20000000010 */
[----:B------:R-:W-:Y:S01]  /*84c0*/  SHF.L.U32 R43, R67, 0x10, RZ ;  /* 0x00000010432b7819 */ /* 0x000fe200000006ff */
[C---:B------:R-:W-:Y:S01]  /*84d0*/  FFMA R17, R41.reuse, R40, R17 ;  /* 0x0000002829117223 */ /* 0x040fe20000000011 */
[----:B------:R1:W-:Y:S01]  /*84e0*/  STS.128 [R92+0x2010], R68 ;  /* 0x002010445c007388 */ /* 0x0003e20000000c00 */
        /* <DEDUP_REMOVED lines=8> */
[C---:B------:R-:W-:Y:S01]  /*8570*/  FMUL R22, R38.reuse, R26 ;  /* 0x0000001a26167220 */ /* 0x040fe20000400000 */
[----:B------:R-:W-:Y:S01]  /*8580*/  FFMA R20, R41, R40, R20 ;  /* 0x0000002829147223 */ /* 0x000fe20000000014 */
[----:B------:R-:W-:Y:S01]  /*8590*/  LOP3.LUT R40, R67, 0xffff0000, RZ, 0xc0, !PT ;  /* 0xffff000043287812 */ /* 0x000fe200078ec0ff */
[C---:B------:R-:W-:Y:S01]  /*85a0*/  FFMA R21, R41.reuse, R42, R21 ;  /* 0x0000002a29157223 */ /* 0x040fe20000000015 */
[C---:B------:R-:W-:Y:S01]  /*85b0*/  FFMA R22, R41.reuse, R43, R22 ;  /* 0x0000002b29167223 */ /* 0x040fe20000000016 */
[----:B------:R-:W-:Y:S01]  /*85c0*/  FMUL R27, R38, R27 ;  /* 0x0000001b261b7220 */ /* 0x000fe20000400000 */
[----:B------:R-:W-:Y:S01]  /*85d0*/  SHF.L.U32 R43, R72, 0x10, RZ ;  /* 0x00000010482b7819 */ /* 0x000fe200000006ff */
[----:B------:R-:W-:Y:S01]  /*85e0*/  FMUL R24, R38, R28 ;  /* 0x0000001c26187220 */ /* 0x000fe20000400000 */
[----:B------:R-:W-:Y:S01]  /*85f0*/  LOP3.LUT R42, R72, 0xffff0000, RZ, 0xc0, !PT ;  /* 0xffff0000482a7812 */ /* 0x000fe200078ec0ff */
[C---:B------:R-:W-:Y:S01]  /*8600*/  FMUL R25, R38.reuse, R29 ;  /* 0x0000001d26197220 */ /* 0x040fe20000400000 */
[C---:B------:R-:W-:Y:S01]  /*8610*/  FMUL R26, R38.reuse, R30 ;  /* 0x0000001e261a7220 */ /* 0x040fe20000400000 */
[C---:B------:R-:W-:Y:S01]  /*8620*/  FFMA R27, R41.reuse, R40, R27 ;  /* 0x00000028291b7223 */ /* 0x040fe2000000001b */
[----:B------:R-:W-:Y:S01]  /*8630*/  FFMA R24, R41, R43, R24 ;  /* 0x0000002b29187223 */ /* 0x000fe20000000018 */
[----:B------:R-:W-:Y:S01]  /*8640*/  LOP3.LUT R40, R73, 0xffff0000, RZ, 0xc0, !PT ;  /* 0xffff000049287812 */ /* 0x000fe200078ec0ff */
[C---:B------:R-:W-:Y:S01]  /*8650*/  FFMA R25, R41.reuse, R42, R25 ;  /* 0x0000002a29197223 */ /* 0x040fe20000000019 */
[----:B------:R-:W-:Y:S01]  /*8660*/  FMUL R31, R38, R31 ;  /* 0x0000001f261f7220 */ /* 0x000fe20000400000 */
[----:B------:R-:W-:Y:S01]  /*8670*/  SHF.L.U32 R43, R74, 0x10, RZ ;  /* 0x000000104a2b7819 */ /* 0x000fe200000006ff */
[----:B------:R-:W-:Y:S01]  /*8680*/  FFMA R26, R41, R45, R26 ;  /* 0x0000002d291a7223 */ /* 0x000fe2000000001a */
        /* <DEDUP_REMOVED lines=29> */
[----:B------:R-:W-:Y:S02]  /*8860*/  UIADD3 UR9, UPT, UPT, UR49, 0x20, URZ ;  /* 0x0000002031097890 */ /* 0x000fe4000fffe0ff */
[----:B------:R-:W-:Y:S01]  /*8870*/  UIADD3 UR8, UPT, UPT, UR44, 0x2200, URZ ;  /* 0x000022002c087890 */ /* 0x000fe2000fffe0ff */
[----:B------:R-:W-:Y:S01]  /*8880*/  UMOV UR10, UR50 ;  /* 0x00000032000a7c82 */ /* 0x000fe20008000000 */
[----:B------:R-:W-:Y:S01]  /*8890*/  UMOV UR11, UR36 ;  /* 0x00000024000b7c82 */ /* 0x000fe20008000000 */
[----:B---3--:R-:W-:Y:S04]  /*88a0*/  UIADD3 UR4, UP0, UPT, UR6, 0xa80, URZ ;  /* 0x00000a8006047890 */ /* 0x008fe8000ff1e0ff */
[----:B------:R-:W-:Y:S09]  /*88b0*/  UIADD3.X UR5, UPT, UPT, URZ, UR7, URZ, UP0, !UPT ;  /* 0x00000007ff057290 */ /* 0x000ff200087fe4ff */
[----:B------:R3:W-:Y:S01]  /*88c0*/  UTMASTG.3D [UR8], [UR4] ;  /* 0x00000008040073b5 */ /* 0x0007e20008010000 */
[----:B------:R0:W-:Y:S01]  /*88d0*/  UTMACMDFLUSH ;  /* 0x00000000000079b7 */ /* 0x0001e20000000000 */
[----:B---3--:R-:W-:Y:S04]  /*88e0*/  DEPBAR.LE SB0, 0x1 ;  /* 0x000080400000791a */ /* 0x008fe80000000000 */
.L_x_138:
[----:B------:R-:W-:Y:S05]  /*88f0*/  BSYNC.RECONVERGENT B0 ;  /* 0x0000000000007941 */ /* 0x000fea0003800200 */
.L_x_137:
[----:B------:R-:W-:Y:S01]  /*8900*/  BAR.SYNC.DEFER_BLOCKING 0x1, 0x80 ;  /* 0x0042000000007b1d */ /* 0x000fe20000010000 */
[----:B------:R-:W-:Y:S04]  /*8910*/  UIADD3 UR4, UPT, UPT, UR46, 0x1, URZ ;  /* 0x000000012e047890 */ /* 0x000fe8000fffe0ff */
[----:B------:R-:W-:Y:S04]  /*8920*/  UISETP.NE.AND UP0, UPT, UR4, 0x4, UPT ;  /* 0x000000040400788c */ /* 0x000fe8000bf05270 */
[----:B------:R-:W-:Y:S01]  /*8930*/  USEL UR45, UR4, URZ, UP0 ;  /* 0x000000ff042d7287 */ /* 0x000fe20008000000 */
[----:B------:R3:W-:Y:S01]  /*8940*/  @P6 SYNCS.ARRIVE.TRANS64.RED.A1T0 RZ, [R61+URZ], RZ ;  /* 0x000000ff3dff69a7 */ /* 0x0007e200081004ff */
[----:B------:R-:W-:Y:S01]  /*8950*/  BSSY B1, `(.L_x_139) ;  /* 0x0000017000017945 */ /* 0x000fe20003800000 */
[----:B------:R-:W4:Y:S02]  /*8960*/  @P6 SYNCS.PHASECHK.TRANS64.TRYWAIT P0, [R62+URZ+0xd0], R63 ;  /* 0x0000d03f3e0065a7 */ /* 0x000f2400080011ff */
[----:B----4-:R-:W-:Y:S01]  /*8970*/  @P6 SEL R47, RZ, 0x1, !P0 ;  /* 0x00000001ff2f6807 */ /* 0x010fe20004000000 */
[----:B---3--:R-:W-:Y:S06]  /*8980*/  @!P6 BRA `(.L_x_140) ;  /* 0x00000000004ce947 */ /* 0x008fec0003800000 */
        /* <DEDUP_REMOVED lines=9> */
[----:B------:R-:W-:Y:S04]  /*8a20*/  SHF.L.U32 R5, R90, 0x1f, RZ ;  /* 0x0000001f5a057819 */ /* 0x000fe800000006ff */
[----:B------:R-:W3:Y:S02]  /*8a30*/  SYNCS.PHASECHK.TRANS64.TRYWAIT P0, [R62+URZ+0xd0], R5 ;  /* 0x0000d0053e0075a7 */ /* 0x000ee400080011ff */
[----:B---3--:R-:W-:Y:S05]  /*8a40*/  @!P0 BRA `(.L_x_143) ;  /* 0x00000028006c8947 */ /* 0x008fea0003800000 */
.L_x_142:
[----:B------:R-:W-:Y:S05]  /*8a50*/  BSYNC B0 ;  /* 0x0000000000007941 */ /* 0x000fea0003800000 */
.L_x_141:
[----:B------:R-:W-:Y:S02]  /*8a60*/  ISETP.NE.AND P0, PT, R60, RZ, PT ;  /* 0x000000ff3c00720c */ /* 0x000fe40003f05270 */
[----:B------:R-:W-:Y:S11]  /*8a70*/  IADD3 R46, PT, PT, R46, 0x1, RZ ;  /* 0x000000012e2e7810 */ /* 0x000ff60007ffe0ff */
[----:B------:R4:W1:Y:S04]  /*8a80*/  @P0 LDS.128 R48, [R4] ;  /* 0x0000000004300984 */ /* 0x0008680000000c00 */
[----:B------:R4:W1:Y:S04]  /*8a90*/  @P0 LDS.128 R56, [R3+0x10] ;  /* 0x0000100003380984 */ /* 0x0008680000000c00 */
[----:B------:R4:W1:Y:S04]  /*8aa0*/  @P0 LDS.128 R64, [R2+0x20] ;  /* 0x0000200002400984 */ /* 0x0008680000000c00 */
[----:B------:R4:W1:Y:S02]  /*8ab0*/  @P0 LDS.128 R72, [R0+0x30] ;  /* 0x0000300000480984 */ /* 0x0008640000000c00 */
.L_x_140:
[----:B------:R-:W-:Y:S05]  /*8ac0*/  BSYNC B1 ;  /* 0x0000000000017941 */ /* 0x000fea0003800000 */
.L_x_139:
[----:B----4-:R-:W-:Y:S05]  /*8ad0*/  VIADD R0, R39, 0x40 ;  /* 0x0000004027007836 */ /* 0x010fea0000000000 */
        /* <DEDUP_REMOVED lines=9> */
[----:B------:R-:W4:Y:S01]  /*8b70*/  LDCU.64 UR6, c[0x4][0x78] ;  /* 0x01000f00ff0677ac */ /* 0x000f220008000a00 */
[----:B------:R-:W1:Y:S01]  /*8b80*/  LDC.64 R2, c[0x4][R3] ;  /* 0x0100000003027b82 */ /* 0x000e620000000a00 */
[----:B------:R-:W5:Y:S01]  /*8b90*/  LDCU.64 UR4, c[0x4][0x10] ;  /* 0x01000200ff0477ac */ /* 0x000f620008000a00 */
[----:B---3--:R-:W-:Y:S01]  /*8ba0*/  MOV R5, UR9 ;  /* 0x0000000900057c02 */ /* 0x008fe20008000f00 */
[----:B------:R-:W-:Y:S01]  /*8bb0*/  IMAD.U32 R4, RZ, RZ, UR8 ;  /* 0x00000008ff047e24 */ /* 0x000fe2000f8e00ff */
[----:B----4-:R-:W-:Y:S01]  /*8bc0*/  MOV R7, UR7 ;  /* 0x0000000700077c02 */ /* 0x010fe20008000f00 */
[----:B------:R-:W-:Y:S01]  /*8bd0*/  IMAD.U32 R6, RZ, RZ, UR6 ;  /* 0x00000006ff067e24 */ /* 0x000fe2000f8e00ff */
[----:B-----5:R-:W-:Y:S01]  /*8be0*/  MOV R11, UR5 ;  /* 0x00000005000b7c02 */ /* 0x020fe20008000f00 */
[----:B------:R-:W-:Y:S02]  /*8bf0*/  IMAD.U32 R10, RZ, RZ, UR4 ;  /* 0x00000004ff0a7e24 */ /* 0x000fe4000f8e00ff */
[----:B------:R-:W-:Y:S07]  /*8c00*/  LEPC R20, `(.L_x_144) ;  /* 0x000000001014794e */ /* 0x000fee0000000000 */
[----:B-12---:R-:W-:Y:S05]  /*8c10*/  CALL.ABS.NOINC R2 ;  /* 0x0000000002007343 */ /* 0x006fea0003c00000 */
.L_x_144:
        /* <DEDUP_REMOVED lines=10> */
[----:B---3--:R-:W1:Y:S01]  /*8cc0*/  LDTM.x32 R4, tmem[UR4+0x40] ;  /* 0x00004004000479ee */ /* 0x008e6200082c0000 */
        /* <DEDUP_REMOVED lines=136> */
.L_x_146:
[----:B------:R-:W-:Y:S05]  /*9550*/  BSYNC.RECONVERGENT B0 ;  /* 0x0000000000007941 */ /* 0x000fea0003800200 */
.L_x_145:
        /* <DEDUP_REMOVED lines=21> */
.L_x_150:
[----:B------:R-:W-:Y:S05]  /*96b0*/  BSYNC B0 ;  /* 0x0000000000007941 */ /* 0x000fea0003800000 */
.L_x_149:
[----:B------:R-:W-:Y:S11]  /*96c0*/  ISETP.NE.AND P0, PT, R60, RZ, PT ;  /* 0x000000ff3c00720c */ /* 0x000ff60003f05270 */
[----:B------:R-:W-:Y:S02]  /*96d0*/  @!UPT UIADD3 URZ, UPT, UPT, URZ, URZ, URZ ;  /* 0x000000fffffff290 */ /* 0x000fe4000fffe0ff */
[----:B------:R4:W1:Y:S04]  /*96e0*/  @P0 LDS.128 R48, [R3] ;  /* 0x0000000003300984 */ /* 0x0008680000000c00 */
[----:B------:R4:W1:Y:S04]  /*96f0*/  @P0 LDS.128 R56, [R2+0x10] ;  /* 0x0000100002380984 */ /* 0x0008680000000c00 */
[----:B------:R4:W1:Y:S04]  /*9700*/  @P0 LDS.128 R64, [R0+0x20] ;  /* 0x0000200000400984 */ /* 0x0008680000000c00 */
[----:B------:R4:W1:Y:S02]  /*9710*/  @P0 LDS.128 R72, [R46+0x30] ;  /* 0x000030002e480984 */ /* 0x0008640000000c00 */
.L_x_148:
[----:B------:R-:W-:Y:S05]  /*9720*/  BSYNC B1 ;  /* 0x0000000000017941 */ /* 0x000fea0003800000 */
.L_x_147:
        /* <DEDUP_REMOVED lines=21> */
.L_x_152:
[----:B------:R-:W-:Y:S01]  /*9880*/  ISETP.NE.AND P0, PT, R95, RZ, PT ;  /* 0x000000ff5f00720c */ /* 0x000fe20003f05270 */
[----:B------:R-:W-:Y:S05]  /*9890*/  WARPSYNC.ALL ;  /* 0x0000000000007948 */ /* 0x000fea0003800000 */
[----:B------:R-:W-:Y:S01]  /*98a0*/  R2UR UR4, R39 ;  /* 0x00000000270472ca */ /* 0x000fe200000e0000 */
[----:B------:R-:W-:Y:S01]  /*98b0*/  BSSY.RECONVERGENT B0, `(.L_x_153) ;  /* 0x000008c000007945 */ /* 0x000fe20003800200 */
[C---:B-1----:R-:W-:Y:S02]  /*98c0*/  SHF.L.U32 R40, R48.reuse, 0x10, RZ ;  /* 0x0000001030287819 */ /* 0x042fe400000006ff */
[----:B------:R-:W-:Y:S02]  /*98d0*/  LOP3.LUT R42, R48, 0xffff0000, RZ, 0xc0, !PT ;  /* 0xffff0000302a7812 */ /* 0x000fe400078ec0ff */
[C---:B------:R-:W-:Y:S02]  /*98e0*/  SHF.L.U32 R43, R49.reuse, 0x10, RZ ;  /* 0x00000010312b7819 */ /* 0x040fe400000006ff */
[----:B------:R-:W-:Y:S02]  /*98f0*/  LOP3.LUT R44, R49, 0xffff0000, RZ, 0xc0, !PT ;  /* 0xffff0000312c7812 */ /* 0x000fe400078ec0ff */
[C---:B------:R-:W-:Y:S02]  /*9900*/  SHF.L.U32 R45, R50.reuse, 0x10, RZ ;  /* 0x00000010322d7819 */ /* 0x040fe400000006ff */
[----:B------:R-:W-:Y:S01]  /*9910*/  LOP3.LUT R46, R50, 0xffff0000, RZ, 0xc0, !PT ;  /* 0xffff0000322e7812 */ /* 0x000fe200078ec0ff */
[----:B---3--:R-:W1:Y:S01]  /*9920*/  LDTM.x32 R4, tmem[UR4+0x60] ;  /* 0x00006004000479ee */ /* 0x008e6200082c0000 */
[C---:B------:R-:W-:Y:S01]  /*9930*/  SHF.L.U32 R47, R51.reuse, 0x10, RZ ;  /* 0x00000010332f7819 */ /* 0x040fe200000006ff */
[----:B------:R-:W-:Y:S01]  /*9940*/  NOP ;  /* 0x0000000000007918 */ /* 0x000fe20000000000 */
[----:B------:R-:W-:Y:S02]  /*9950*/  LOP3.LUT R48, R51, 0xffff0000, RZ, 0xc0, !PT ;  /* 0xffff000033307812 */ /* 0x000fe400078ec0ff */
[C---:B------:R-:W-:Y:S02]  /*9960*/  SHF.L.U32 R49, R56.reuse, 0x10, RZ ;  /* 0x0000001038317819 */ /* 0x040fe400000006ff */
[----:B------:R-:W-:Y:S02]  /*9970*/  LOP3.LUT R51, R56, 0xffff0000, RZ, 0xc0, !PT ;  /* 0xffff000038337812 */ /* 0x000fe400078ec0ff */
[C---:B------:R-:W-:Y:S02]  /*9980*/  SHF.L.U32 R50, R57.reuse, 0x10, RZ ;  /* 0x0000001039327819 */ /* 0x040fe400000006ff */
[----:B------:R-:W-:Y:S02]  /*9990*/  LOP3.LUT R52, R57, 0xffff0000, RZ, 0xc0, !PT ;  /* 0xffff000039347812 */ /* 0x000fe400078ec0ff */
[C---:B------:R-:W-:Y:S02]  /*99a0*/  SHF.L.U32 R53, R58.reuse, 0x10, RZ ;  /* 0x000000103a357819 */ /* 0x040fe400000006ff */
[----:B------:R-:W-:Y:S02]  /*99b0*/  LOP3.LUT R54, R58, 0xffff0000, RZ, 0xc0, !PT ;  /* 0xffff00003a367812 */ /* 0x000fe400078ec0ff */
[----:B------:R-:W-:Y:S02]  /*99c0*/  SHF.L.U32 R55, R59, 0x10, RZ ;  /* 0x000000103b377819 */ /* 0x000fe400000006ff */
[----:B------:R-:W-:Y:S02]  /*99d0*/  IADD3 R99, PT, PT, R99, 0x150, RZ ;  /* 0x0000015063637810 */ /* 0x000fe40007ffe0ff */
[----:B------:R-:W-:Y:S02]  /*99e0*/  LOP3.LUT R56, R59, 0xffff0000, RZ, 0xc0, !PT ;  /* 0xffff00003b387812 */ /* 0x000fe400078ec0ff */
[----:B------:R-:W-:Y:S01]  /*99f0*/  SHF.L.U32 R57, R64, 0x10, RZ ;  /* 0x0000001040397819 */ /* 0x000fe200000006ff */
[----:B-1----:R-:W-:Y:S01]  /*9a00*/  FMUL R4, R38, R4 ;  /* 0x0000000426047220 */ /* 0x002fe20000400000 */
[----:B------:R-:W-:Y:S01]  /*9a10*/  LOP3.LUT R58, R64, 0xffff0000, RZ, 0xc0, !PT ;  /* 0xffff0000403a7812 */ /* 0x000fe200078ec0ff */
[C---:B------:R-:W-:Y:S01]  /*9a20*/  FMUL R5, R38.reuse, R5 ;  /* 0x0000000526057220 */ /* 0x040fe20000400000 */
[----:B------:R-:W-:Y:S01]  /*9a30*/  LOP3.LUT R99, R99, 0xfefffff8, RZ, 0xc0, !PT ;  /* 0xfefffff863637812 */ /* 0x000fe200078ec0ff */
[C---:B------:R-:W-:Y:S01]  /*9a40*/  FFMA R4, R41.reuse, R40, R4 ;  /* 0x0000002829047223 */ /* 0x040fe20000000004 */
[C---:B------:R-:W-:Y:S01]  /*9a50*/  FMUL R6, R38.reuse, R6 ;  /* 0x0000000626067220 */ /* 0x040fe20000400000 */
[----:B------:R-:W-:Y:S01]  /*9a60*/  FFMA R5, R41, R42, R5 ;  /* 0x0000002a29057223 */ /* 0x000fe20000000005 */
[----:B------:R-:W-:Y:S01]  /*9a70*/  SHF.L.U32 R59, R65, 0x10, RZ ;  /* 0x00000010413b7819 */ /* 0x000fe200000006ff */
[----:B------:R1:W-:Y:S01]  /*9a80*/  SYNCS.ARRIVE.TRANS64.RED.A1T0 RZ, [R99+URZ], RZ ;  /* 0x000000ff63ff79a7 */ /* 0x0003e200081004ff */
[----:B------:R-:W-:Y:S01]  /*9a90*/  FFMA R6, R41, R43, R6 ;  /* 0x0000002b29067223 */ /* 0x000fe20000000006 */
[C---:B------:R-:W-:Y:S01]  /*9aa0*/  FMUL R7, R38.reuse, R7 ;  /* 0x0000000726077220 */ /* 0x040fe20000400000 */
[----:B------:R-:W-:Y:S01]  /*9ab0*/  F2FP.BF16.F32.PACK_AB R100, R5, R4 ;  /* 0x000000040564723e */ /* 0x000fe200000010ff */
[C---:B------:R-:W-:Y:S01]  /*9ac0*/  FMUL R8, R38.reuse, R8 ;  /* 0x0000000826087220 */ /* 0x040fe20000400000 */
[----:B------:R-:W-:Y:S01]  /*9ad0*/  FMUL R9, R38, R9 ;  /* 0x0000000926097220 */ /* 0x000fe20000400000 */
[----:B------:R-:W-:Y:S01]  /*9ae0*/  LOP3.LUT R60, R65, 0xffff0000, RZ, 0xc0, !PT ;  /* 0xffff0000413c7812 */ /* 0x000fe200078ec0ff */
[C---:B------:R-:W-:Y:S01]  /*9af0*/  FFMA R7, R41.reuse, R44, R7 ;  /* 0x0000002c29077223 */ /* 0x040fe20000000007 */
[C---:B------:R-:W-:Y:S01]  /*9b00*/  FFMA R8, R41.reuse, R45, R8 ;  /* 0x0000002d29087223 */ /* 0x040fe20000000008 */
[----:B------:R-:W-:Y:S01]  /*9b10*/  SHF.L.U32 R61, R66, 0x10, RZ ;  /* 0x00000010423d7819 */ /* 0x000fe200000006ff */
[----:B------:R-:W-:Y:S01]  /*9b20*/  FFMA R9, R41, R46, R9 ;  /* 0x0000002e29097223 */ /* 0x000fe20000000009 */
[C---:B------:R-:W-:Y:S01]  /*9b30*/  FMUL R10, R38.reuse, R10 ;  /* 0x0000000a260a7220 */ /* 0x040fe20000400000 */
[----:B------:R-:W-:Y:S01]  /*9b40*/  F2FP.BF16.F32.PACK_AB R101, R7, R6 ;  /* 0x000000060765723e */ /* 0x000fe200000010ff */
[C---:B------:R-:W-:Y:S01]  /*9b50*/  FMUL R11, R38.reuse, R11 ;  /* 0x0000000b260b7220 */ /* 0x040fe20000400000 */
[----:B------:R-:W-:Y:S01]  /*9b60*/  FMUL R0, R38, R12 ;  /* 0x0000000c26007220 */ /* 0x000fe20000400000 */
[----:B------:R-:W-:Y:S01]  /*9b70*/  F2FP.BF16.F32.PACK_AB R102, R9, R8 ;  /* 0x000000080966723e */ /* 0x000fe200000010ff */
[C---:B------:R-:W-:Y:S01]  /*9b80*/  FFMA R10, R41.reuse, R47, R10 ;  /* 0x0000002f290a7223 */ /* 0x040fe2000000000a */
[C---:B------:R-:W-:Y:S01]  /*9b90*/  FFMA R11, R41.reuse, R48, R11 ;  /* 0x00000030290b7223 */ /* 0x040fe2000000000b */
[----:B------:R-:W-:Y:S01]  /*9ba0*/  LOP3.LUT R62, R66, 0xffff0000, RZ, 0xc0, !PT ;  /* 0xffff0000423e7812 */ /* 0x000fe200078ec0ff */
[----:B------:R-:W-:Y:S01]  /*9bb0*/  FFMA R0, R41, R49, R0 ;  /* 0x0000003129007223 */ /* 0x000fe20000000000 */
[C---:B------:R-:W-:Y:S01]  /*9bc0*/  FMUL R2, R38.reuse, R13 ;  /* 0x0000000d26027220 */ /* 0x040fe20000400000 */
[----:B------:R-:W-:Y:S01]  /*9bd0*/  SHF.L.U32 R63, R67, 0x10, RZ ;  /* 0x00000010433f7819 */ /* 0x000fe200000006ff */
[C---:B------:R-:W-:Y:S01]  /*9be0*/  FMUL R3, R38.reuse, R14 ;  /* 0x0000000e26037220 */ /* 0x040fe20000400000 */
[----:B------:R-:W-:Y:S01]  /*9bf0*/  F2FP.BF16.F32.PACK_AB R103, R11, R10 ;  /* 0x0000000a0b67723e */ /* 0x000fe200000010ff */
[----:B------:R-:W-:Y:S01]  /*9c00*/  FFMA R2, R41, R51, R2 ;  /* 0x0000003329027223 */ /* 0x000fe20000000002 */
[C---:B------:R-:W-:Y:S01]  /*9c10*/  FMUL R15, R38.reuse, R15 ;  /* 0x0000000f260f7220 */ /* 0x040fe20000400000 */
[C---:B------:R-:W-:Y:S01]  /*9c20*/  FMUL R12, R38.reuse, R16 ;  /* 0x00000010260c7220 */ /* 0x040fe20000400000 */
[----:B------:R-:W-:Y:S01]  /*9c30*/  FMUL R13, R38, R17 ;  /* 0x00000011260d7220 */ /* 0x000fe20000400000 */
[----:B------:R1:W-:Y:S01]  /*9c40*/  STS.128 [R93+0x6000], R100 ;  /* 0x006000645d007388 */ /* 0x0003e20000000c00 */
[----:B------:R-:W-:Y:S01]  /*9c50*/  LOP3.LUT R64, R67, 0xffff0000, RZ, 0xc0, !PT ;  /* 0xffff000043407812 */ /* 0x000fe200078ec0ff */
[C---:B------:R-:W-:Y:S01]  /*9c60*/  FFMA R3, R41.reuse, R50, R3 ;  /* 0x0000003229037223 */ /* 0x040fe20000000003 */
[----:B------:R-:W-:Y:S01]  /*9c70*/  SHF.L.U32 R65, R72, 0x10, RZ ;  /* 0x0000001048417819 */ /* 0x000fe200000006ff */
[C---:B------:R-:W-:Y:S01]  /*9c80*/  FFMA R15, R41.reuse, R52, R15 ;  /* 0x00000034290f7223 */ /* 0x040fe2000000000f */
[----:B------:R-:W-:Y:S01]  /*9c90*/  F2FP.BF16.F32.PACK_AB R104, R2, R0 ;  /* 0x000000000268723e */ /* 0x000fe200000010ff */
[C---:B------:R-:W-:Y:S01]  /*9ca0*/  FFMA R12, R41.reuse, R53, R12 ;  /* 0x00000035290c7223 */ /* 0x040fe2000000000c */
[C---:B------:R-:W-:Y:S01]  /*9cb0*/  FFMA R13, R41.reuse, R54, R13 ;  /* 0x00000036290d7223 */ /* 0x040fe2000000000d */
[C---:B------:R-:W-:Y:S01]  /*9cc0*/  FMUL R14, R38.reuse, R18 ;  /* 0x00000012260e7220 */ /* 0x040fe20000400000 */
[C---:B------:R-:W-:Y:S01]  /*9cd0*/  FMUL R19, R38.reuse, R19 ;  /* 0x0000001326137220 */ /* 0x040fe20000400000 */
[C---:B------:R-:W-:Y:S01]  /*9ce0*/  FMUL R16, R38.reuse, R20 ;  /* 0x0000001426107220 */ /* 0x040fe20000400000 */
[C---:B------:R-:W-:Y:S01]  /*9cf0*/  FMUL R17, R38.reuse, R21 ;  /* 0x0000001526117220 */ /* 0x040fe20000400000 */
[C---:B------:R-:W-:Y:S01]  /*9d00*/  FFMA R14, R41.reuse, R55, R14 ;  /* 0x00000037290e7223 */ /* 0x040fe2000000000e */
        /* <DEDUP_REMOVED lines=9> */
[----:B------:R-:W-:Y:S01]  /*9da0*/  FFMA R23, R41, R60, R23 ;  /* 0x0000003c29177223 */ /* 0x000fe20000000017 */
[C---:B------:R-:W-:Y:S01]  /*9db0*/  FMUL R27, R38.reuse, R27 ;  /* 0x0000001b261b7220 */ /* 0x040fe20000400000 */
[----:B------:R-:W-:Y:S01]  /*9dc0*/  F2FP.BF16.F32.PACK_AB R105, R15, R3 ;  /* 0x000000030f69723e */ /* 0x000fe200000010ff */
[----:B------:R-:W-:Y:S01]  /*9dd0*/  FFMA R20, R41, R61, R20 ;  /* 0x0000003d29147223 */ /* 0x000fe20000000014 */
[----:B------:R-:W-:Y:S01]  /*9de0*/  F2FP.BF16.F32.PACK_AB R106, R13, R12 ;  /* 0x0000000c0d6a723e */ /* 0x000fe200000010ff */
[----:B------:R-:W-:Y:S01]  /*9df0*/  FMUL R24, R38, R28 ;  /* 0x0000001c26187220 */ /* 0x000fe20000400000 */
[----:B------:R-:W-:Y:S01]  /*9e00*/  F2FP.BF16.F32.PACK_AB R107, R19, R14 ;  /* 0x0000000e136b723e */ /* 0x000fe200000010ff */
[----:B------:R-:W-:Y:S01]  /*9e10*/  FFMA R21, R41, R62, R21 ;  /* 0x0000003e29157223 */ /* 0x000fe20000000015 */
[----:B------:R-:W-:Y:S01]  /*9e20*/  LOP3.LUT R66, R72, 0xffff0000, RZ, 0xc0, !PT ;  /* 0xffff000048427812 */ /* 0x000fe200078ec0ff */
[C---:B------:R-:W-:Y:S01]  /*9e30*/  FMUL R25, R38.reuse, R29 ;  /* 0x0000001d26197220 */ /* 0x040fe20000400000 */
[----:B------:R-:W-:Y:S01]  /*9e40*/  SHF.L.U32 R67, R73, 0x10, RZ ;  /* 0x0000001049437819 */ /* 0x000fe200000006ff */
[----:B------:R1:W-:Y:S01]  /*9e50*/  STS.128 [R92+0x6010], R104 ;  /* 0x006010685c007388 */ /* 0x0003e20000000c00 */
[----:B------:R-:W-:Y:S01]  /*9e60*/  FFMA R22, R41, R63, R22 ;  /* 0x0000003f29167223 */ /* 0x000fe20000000016 */
[----:B------:R-:W-:Y:S01]  /*9e70*/  LOP3.LUT R68, R73, 0xffff0000, RZ, 0xc0, !PT ;  /* 0xffff000049447812 */ /* 0x000fe200078ec0ff */
[----:B------:R-:W-:Y:S01]  /*9e80*/  FMUL R26, R38, R30 ;  /* 0x0000001e261a7220 */ /* 0x000fe20000400000 */
[C---:B------:R-:W-:Y:S01]  /*9e90*/  FFMA R27, R41.reuse, R64, R27 ;  /* 0x00000040291b7223 */ /* 0x040fe2000000001b */
[----:B------:R-:W-:Y:S01]  /*9ea0*/  SHF.L.U32 R69, R74, 0x10, RZ ;  /* 0x000000104a457819 */ /* 0x000fe200000006ff */
[----:B------:R-:W-:Y:S01]  /*9eb0*/  FMUL R31, R38, R31 ;  /* 0x0000001f261f7220 */ /* 0x000fe20000400000 */
[C---:B------:R-:W-:Y:S01]  /*9ec0*/  FFMA R24, R41.reuse, R65, R24 ;  /* 0x0000004129187223 */ /* 0x040fe20000000018 */
[----:B------:R-:W-:Y:S01]  /*9ed0*/  LOP3.LUT R70, R74, 0xffff0000, RZ, 0xc0, !PT ;  /* 0xffff00004a467812 */ /* 0x000fe200078ec0ff */
[C---:B------:R-:W-:Y:S01]  /*9ee0*/  FMUL R28, R38.reuse, R32 ;  /* 0x00000020261c7220 */ /* 0x040fe20000400000 */
[----:B------:R-:W-:Y:S01]  /*9ef0*/  FFMA R25, R41, R66, R25 ;  /* 0x0000004229197223 */ /* 0x000fe20000000019 */
[----:B------:R-:W-:Y:S01]  /*9f00*/  SHF.L.U32 R71, R75, 0x10, RZ ;  /* 0x000000104b477819 */ /* 0x000fe200000006ff */
[C---:B------:R-:W-:Y:S01]  /*9f10*/  FMUL R29, R38.reuse, R33 ;  /* 0x00000021261d7220 */ /* 0x040fe20000400000 */
[----:B------:R-:W-:Y:S01]  /*9f20*/  FFMA R26, R41, R67, R26 ;  /* 0x00000043291a7223 */ /* 0x000fe2000000001a */
[----:B------:R-:W-:Y:S01]  /*9f30*/  LOP3.LUT R72, R75, 0xffff0000, RZ, 0xc0, !PT ;  /* 0xffff00004b487812 */ /* 0x000fe200078ec0ff */
        /* <DEDUP_REMOVED lines=8> */
[----:B------:R-:W-:Y:S01]  /*9fc0*/  FFMA R30, R41, R71, R30 ;  /* 0x00000047291e7223 */ /* 0x000fe2000000001e */
[----:B------:R-:W-:Y:S01]  /*9fd0*/  F2FP.BF16.F32.PACK_AB R111, R27, R22 ;  /* 0x000000161b6f723e */ /* 0x000fe200000010ff */
[----:B------:R-:W-:Y:S01]  /*9fe0*/  FFMA R35, R41, R72, R35 ;  /* 0x0000004829237223 */ /* 0x000fe20000000023 */
[----:B------:R-:W-:Y:S02]  /*9ff0*/  F2FP.BF16.F32.PACK_AB R112, R25, R24 ;  /* 0x000000181970723e */ /* 0x000fe400000010ff */
[----:B------:R-:W-:Y:S01]  /*a000*/  F2FP.BF16.F32.PACK_AB R113, R31, R26 ;  /* 0x0000001a1f71723e */ /* 0x000fe200000010ff */
[----:B------:R1:W-:Y:S01]  /*a010*/  STS.128 [R91+0x6020], R108 ;  /* 0x0060206c5b007388 */ /* 0x0003e20000000c00 */
        /* <DEDUP_REMOVED lines=21> */
.L_x_154:
[----:B------:R-:W-:Y:S05]  /*a170*/  BSYNC.RECONVERGENT B0 ;  /* 0x0000000000007941 */ /* 0x000fea0003800200 */
.L_x_153:
[----:B------:R-:W-:Y:S01]  /*a180*/  BAR.SYNC.DEFER_BLOCKING 0x1, 0x80 ;  /* 0x0042000000007b1d */ /* 0x000fe20000010000 */
[----:B------:R-:W-:Y:S01]  /*a190*/  UISETP.NE.AND UP0, UPT, UR47, -0x4, UPT ;  /* 0xfffffffc2f00788c */ /* 0x000fe2000bf05270 */
[----:B------:R-:W-:Y:S08]  /*a1a0*/  IADD3 R0, PT, PT, R36, 0x1, RZ ;  /* 0x0000000124007810 */ /* 0x000ff00007ffe0ff */
[----:B------:R-:W-:Y:S05]  /*a1b0*/  BRA.U !UP0, `(.L_x_155) ;  /* 0x0000000108287547 */ /* 0x000fea000b800000 */
[----:B------:R-:W-:Y:S01]  /*a1c0*/  ISETP.NE.AND P0, PT, R98, RZ, PT ;  /* 0x000000ff6200720c */ /* 0x000fe20003f05270 */
[----:B------:R-:W-:Y:S01]  /*a1d0*/  IMAD.U32 R3, RZ, RZ, UR46 ;  /* 0x0000002eff037e24 */ /* 0x000fe2000f8e00ff */
[----:B------:R-:W-:Y:S01]  /*a1e0*/  UIADD3 UR4, UPT, UPT, UR46, 0x1, URZ ;  /* 0x000000012e047890 */ /* 0x000fe2000fffe0ff */
[----:B------:R-:W-:Y:S03]  /*a1f0*/  IMAD.U32 R2, RZ, RZ, UR57 ;  /* 0x00000039ff027e24 */ /* 0x000fe6000f8e00ff */
[----:B------:R-:W-:Y:S04]  /*a200*/  UISETP.NE.AND UP0, UPT, UR4, 0x4, UPT ;  /* 0x000000040400788c */ /* 0x000fe8000bf05270 */
[----:B------:R-:W-:Y:S03]  /*a210*/  USEL UR46, UR4, URZ, UP0 ;  /* 0x000000ff042e7287 */ /* 0x000fe60008000000 */
[----:B------:R-:W-:Y:S05]  /*a220*/  @P0 LEA R3, R3, UR44, 0x3 ;  /* 0x0000002c03030c11 */ /* 0x000fea000f8e18ff */
[----:B------:R-:W-:Y:S05]  /*a230*/  @P0 VIADD R3, R3, 0xf0 ;  /* 0x000000f003030836 */ /* 0x000fea0000000000 */
[----:B------:R-:W-:Y:S04]  /*a240*/  @P0 PRMT R2, R2, 0x654, R3 ;  /* 0x0000065402020816 */ /* 0x000fe80000000003 */
[----:B------:R3:W-:Y:S03]  /*a250*/  @P0 SYNCS.ARRIVE.TRANS64.RED.A1T0 RZ, [R2+URZ], RZ ;  /* 0x000000ff02ff09a7 */ /* 0x0007e600081004ff */
.L_x_155:
[----:B------:R-:W-:Y:S01]  /*a260*/  R2UR UR4, R82 ;  /* 0x00000000520472ca */ /* 0x000fe200000e0000 */
[----:B------:R-:W-:Y:S01]  /*a270*/  UISETP.NE.AND UP0, UPT, UR62, URZ, UPT ;  /* 0x000000ff3e00728c */ /* 0x000fe2000bf05270 */
[----:B------:R-:W-:Y:S01]  /*a280*/  ISETP.NE.AND P0, PT, R86, 0x2, PT ;  /* 0x000000025600780c */ /* 0x000fe20003f05270 */
[----:B------:R-:W-:Y:S01]  /*a290*/  UIADD3 UR47, UPT, UPT, UR47, 0x4, URZ ;  /* 0x000000042f2f7890 */ /* 0x000fe2000fffe0ff */
[----:B------:R-:W-:Y:S01]  /*a2a0*/  ISETP.NE.AND P1, PT, R0, 0x2, PT ;  /* 0x000000020000780c */ /* 0x000fe20003f25270 */
[----:B------:R-:W-:Y:S01]  /*a2b0*/  UIADD3 UR12, UPT, UPT, UR37, UR63, URZ ;  /* 0x0000003f250c7290 */ /* 0x000fe2000fffe0ff */
[----:B------:R-:W-:Y:S01]  /*a2c0*/  SEL R3, RZ, 0x1, P0 ;  /* 0x00000001ff037807 */ /* 0x000fe20000000000 */
[----:B------:R-:W-:Y:S01]  /*a2d0*/  UMOV UR36, UR61 ;  /* 0x0000003d00247c82 */ /* 0x000fe20008000000 */
[----:B---3--:R-:W-:Y:S02]  /*a2e0*/  SEL R2, RZ, 0x1, P1 ;  /* 0x00000001ff027807 */ /* 0x008fe40000800000 */
[----:B------:R-:W-:Y:S02]  /*a2f0*/  LOP3.LUT R88, R88, R3, RZ, 0x3c, !PT ;  /* 0x0000000358587212 */ /* 0x000fe400078e3cff */
[----:B------:R-:W-:Y:S01]  /*a300*/  LOP3.LUT R89, R89, R2, RZ, 0x3c, !PT ;  /* 0x0000000259597212 */ /* 0x000fe200078e3cff */
[----:B------:R-:W-:Y:S01]  /*a310*/  UIADD3 UR20, UPT, UPT, UR38, UR4, URZ ;  /* 0x0000000426147290 */ /* 0x000fe2000fffe0ff */
[----:B------:R-:W-:Y:S02]  /*a320*/  SEL R86, R86, RZ, P0 ;  /* 0x000000ff56567207 */ /* 0x000fe40000000000 */
[----:B------:R-:W-:Y:S01]  /*a330*/  SEL R36, R0, RZ, P1 ;  /* 0x000000ff00247207 */ /* 0x000fe20000800000 */
[----:B------:R-:W-:Y:S08]  /*a340*/  BRA.U UP0, `(.L_x_156) ;  /* 0xffffffbd00e07547 */ /* 0x000ff0000b83ffff */
[----:B------:R-:W-:-:S13]  /*a350*/  R2UR UR4, R83 ;  /* 0x00000000530472ca */ /* 0x000fda00000e0000 */
[----:B------:R-:W-:-:S09]  /*a360*/  UISETP.NE.AND UP0, UPT, UR4, URZ, UPT ;  /* 0x000000ff0400728c */ /* 0x000fd2000bf05270 */
[----:B------:R-:W-:Y:S05]  /*a370*/  BRA.U !UP0, `(.L_x_157) ;  /* 0x0000000108487547 */ /* 0x000fea000b800000 */
[----:B------:R-:W3:Y:S02]  /*a380*/  LDCU.64 UR4, c[0x0][0xc90] ;  /* 0x00019200ff0477ac */ /* 0x000ee40008000a00 */
[----:B---3--:R-:W-:-:S04]  /*a390*/  UISETP.NE.U32.AND UP0, UPT, UR4, URZ, UPT ;  /* 0x000000ff0400728c */ /* 0x008fc8000bf05070 */
[----:B------:R-:W-:-:S09]  /*a3a0*/  UISETP.NE.AND.EX UP0, UPT, UR5, URZ, UPT, UP0 ;  /* 0x000000ff0500728c */ /* 0x000fd2000bf05300 */
[----:B------:R-:W-:Y:S05]  /*a3b0*/  BRA.U UP0, `(.L_x_158) ;  /* 0x00000001000c7547 */ /* 0x000fea000b800000 */
[----:B------:R-:W-:-:S13]  /*a3c0*/  FSETP.NEU.AND P0, PT, R41, RZ, PT ;  /* 0x000000ff2900720b */ /* 0x000fda0003f0d000 */
[----:B------:R-:W-:Y:S05]  /*a3d0*/  @!P0 EXIT ;  /* 0x000000000000894d */ /* 0x000fea0003800000 */
[----:B------:R-:W-:Y:S05]  /*a3e0*/  BRA `(.L_x_157) ;  /* 0x00000000002c7947 */ /* 0x000fea0003800000 */
.L_x_158:
[----:B------:R-:W-:Y:S01]  /*a3f0*/  ISETP.NE.AND P0, PT, R85, RZ, PT ;  /* 0x000000ff5500720c */ /* 0x000fe20003f05270 */
[----:B------:R-:W-:-:S12]  /*a400*/  BSSY.RECONVERGENT B0, `(.L_x_157) ;  /* 0x0000009000007945 */ /* 0x000fd80003800200 */
[----:B------:R-:W-:Y:S05]  /*a410*/  @P0 BRA `(.L_x_159) ;  /* 0x0000000000140947 */ /* 0x000fea0003800000 */
[----:B------:R-:W3:Y:S02]  /*a420*/  LDCU.64 UR4, c[0x0][0xc88] ;  /* 0x00019100ff0477ac */ /* 0x000ee40008000a00 */
[----:B---3--:R-:W-:-:S04]  /*a430*/  ISETP.NE.U32.AND P0, PT, RZ, UR4, PT ;  /* 0x00000004ff007c0c */ /* 0x008fc8000bf05070 */
[----:B------:R-:W-:-:S13]  /*a440*/  ISETP.NE.AND.EX P0, PT, RZ, UR5, PT, P0 ;  /* 0x00000005ff007c0c */ /* 0x000fda000bf05300 */
[----:B------:R-:W-:Y:S05]  /*a450*/  @!P0 EXIT ;  /* 0x000000000000894d */ /* 0x000fea0003800000 */
[----:B------:R-:W-:Y:S05]  /*a460*/  BRA `(.L_x_160) ;  /* 0x0000000000087947 */ /* 0x000fea0003800000 */
.L_x_159:
[----:B------:R-:W-:-:S13]  /*a470*/  FSETP.NEU.AND P0, PT, R41, RZ, PT ;  /* 0x000000ff2900720b */ /* 0x000fda0003f0d000 */
[----:B------:R-:W-:Y:S05]  /*a480*/  @!P0 EXIT ;  /* 0x000000000000894d */ /* 0x000fea0003800000 */
.L_x_160:
[----:B------:R-:W-:Y:S05]  /*a490*/  BSYNC.RECONVERGENT B0 ;  /* 0x0000000000007941 */ /* 0x000fea0003800200 */
.L_x_157:
[----:B------:R-:W-:Y:S01]  /*a4a0*/  ULEA UR4, UR46, UR44, 0x3 ;  /* 0x0000002c2e047291 */ /* 0x000fe2000f8e18ff */
[----:B------:R-:W-:-:S04]  /*a4b0*/  DEPBAR.LE SB0, 0x0 ;  /* 0x000080000000791a */ /* 0x000fc80000000000 */
[----:B------:R-:W-:-:S04]  /*a4c0*/  UIADD3 UR4, UPT, UPT, UR4, 0xf0, URZ ;  /* 0x000000f004047890 */ /* 0x000fc8000fffe0ff */
[----:B------:R-:W-:-:S09]  /*a4d0*/  UPRMT UR4, UR57, 0x654, UR4 ;  /* 0x0000065439047896 */ /* 0x000fd20008000004 */
[----:B------:R-:W-:Y:S01]  /*a4e0*/  SYNCS.ARRIVE.TRANS64.RED.A1T0 RZ, [UR4], RZ ;  /* 0x000000ffffff79a7 */ /* 0x000fe20008100404 */
[----:B------:R-:W-:Y:S05]  /*a4f0*/  EXIT ;  /* 0x000000000000794d */ /* 0x000fea0003800000 */
.L_x_25:
[----:B--2---:R2:W3:Y:S02]  /*a500*/  SYNCS.PHASECHK.TRANS64.TRYWAIT P0, [R3+URZ+0x170], R2 ;  /* 0x00017002030075a7 */ /* 0x0044e400080011ff */
[----:B---3--:R-:W-:Y:S05]  /*a510*/  @!P0 NANOSLEEP.SYNCS 0x989680 ;  /* 0x009896800000895d */ /* 0x008fea0003900000 */
[----:B------:R-:W3:Y:S02]  /*a520*/  @!P0 SYNCS.PHASECHK.TRANS64 P0, [R3+URZ+0x170], R2 ;  /* 0x00017002030085a7 */ /* 0x000ee400080010ff */
[----:B---3--:R-:W-:Y:S05]  /*a530*/  @!P0 BRA `(.L_x_25) ;  /* 0xfffffffc00f08947 */ /* 0x008fea000383ffff */
[----:B------:R-:W-:Y:S05]  /*a540*/  BRA `(.L_x_161) ;  /* 0xffffff7400c07947 */ /* 0x000fea000383ffff */
.L_x_28:
[----:B-1----:R-:W-:-:S07]  /*a550*/  MOV R0, UR5 ;  /* 0x0000000500007c02 */ /* 0x002fce0008000f00 */
.L_x_162:
[----:B-1----:R1:W2:Y:S02]  /*a560*/  SYNCS.PHASECHK.TRANS64.TRYWAIT P0, [R0+URZ+0x68], R3 ;  /* 0x00006803000075a7 */ /* 0x0022a400080011ff */
[----:B--2---:R-:W-:Y:S05]  /*a570*/  @!P0 NANOSLEEP.SYNCS 0x989680 ;  /* 0x009896800000895d */ /* 0x004fea0003900000 */
[----:B------:R-:W2:Y:S02]  /*a580*/  @!P0 SYNCS.PHASECHK.TRANS64 P0, [R0+URZ+0x68], R3 ;  /* 0x00006803000085a7 */ /* 0x000ea400080010ff */
[----:B--2---:R-:W-:Y:S05]  /*a590*/  @!P0 BRA `(.L_x_162) ;  /* 0xfffffffc00f08947 */ /* 0x004fea000383ffff */
[----:B------:R-:W-:Y:S05]  /*a5a0*/  BRA `(.L_x_27) ;  /* 0xffffff78002c7947 */ /* 0x000fea000383ffff */
.L_x_37:
[----:B-1----:R-:W-:-:S07]  /*a5b0*/  MOV R0, UR7 ;  /* 0x0000000700007c02 */ /* 0x002fce0008000f00 */
.L_x_163:
[----:B-1----:R1:W2:Y:S02]  /*a5c0*/  SYNCS.PHASECHK.TRANS64.TRYWAIT P0, [R0+URZ+0x68], R3 ;  /* 0x00006803000075a7 */ /* 0x0022a400080011ff */
[----:B--2---:R-:W-:Y:S05]  /*a5d0*/  @!P0 NANOSLEEP.SYNCS 0x989680 ;  /* 0x009896800000895d */ /* 0x004fea0003900000 */
[----:B------:R-:W2:Y:S02]  /*a5e0*/  @!P0 SYNCS.PHASECHK.TRANS64 P0, [R0+URZ+0x68], R3 ;  /* 0x00006803000085a7 */ /* 0x000ea400080010ff */
[----:B--2---:R-:W-:Y:S05]  /*a5f0*/  @!P0 BRA `(.L_x_163) ;  /* 0xfffffffc00f08947 */ /* 0x004fea000383ffff */
[----:B------:R-:W-:Y:S05]  /*a600*/  BRA `(.L_x_36) ;  /* 0xffffff7c00507947 */ /* 0x000fea000383ffff */
.L_x_44:
[----:B-1----:R1:W4:Y:S02]  /*a610*/  SYNCS.PHASECHK.TRANS64.TRYWAIT P0, [R3+URZ+0x120], R0 ;  /* 0x00012000030075a7 */ /* 0x00232400080011ff */
[----:B----4-:R-:W-:Y:S05]  /*a620*/  @!P0 NANOSLEEP.SYNCS 0x989680 ;  /* 0x009896800000895d */ /* 0x010fea0003900000 */
[----:B------:R-:W4:Y:S02]  /*a630*/  @!P0 SYNCS.PHASECHK.TRANS64 P0, [R3+URZ+0x120], R0 ;  /* 0x00012000030085a7 */ /* 0x000f2400080010ff */
[----:B----4-:R-:W-:Y:S05]  /*a640*/  @!P0 BRA `(.L_x_44) ;  /* 0xfffffffc00f08947 */ /* 0x010fea000383ffff */
[----:B------:R-:W-:Y:S05]  /*a650*/  BRA `(.L_x_164) ;  /* 0xffffff8000587947 */ /* 0x000fea000383ffff */
.L_x_48:
[----:B-1----:R-:W-:-:S07]  /*a660*/  MOV R0, UR4 ;  /* 0x0000000400007c02 */ /* 0x002fce0008000f00 */
.L_x_165:
[----:B-1----:R1:W2:Y:S02]  /*a670*/  SYNCS.PHASECHK.TRANS64.TRYWAIT P0, [R0+URZ], R3 ;  /* 0x00000003000075a7 */ /* 0x0022a400080011ff */
[----:B--2---:R-:W-:Y:S05]  /*a680*/  @!P0 NANOSLEEP.SYNCS 0x989680 ;  /* 0x009896800000895d */ /* 0x004fea0003900000 */
[----:B------:R-:W2:Y:S02]  /*a690*/  @!P0 SYNCS.PHASECHK.TRANS64 P0, [R0+URZ], R3 ;  /* 0x00000003000085a7 */ /* 0x000ea400080010ff */
[----:B--2---:R-:W-:Y:S05]  /*a6a0*/  @!P0 BRA `(.L_x_165) ;  /* 0xfffffffc00f08947 */ /* 0x004fea000383ffff */
[----:B------:R-:W-:Y:S05]  /*a6b0*/  BRA `(.L_x_166) ;  /* 0xffffff8800007947 */ /* 0x000fea000383ffff */
.L_x_49:
[----:B------:R-:W-:-:S07]  /*a6c0*/  MOV R0, UR5 ;  /* 0x0000000500007c02 */ /* 0x000fce0008000f00 */
.L_x_167:
[----:B-1----:R1:W2:Y:S02]  /*a6d0*/  SYNCS.PHASECHK.TRANS64.TRYWAIT P0, [R0+URZ], R3 ;  /* 0x00000003000075a7 */ /* 0x0022a400080011ff */
[----:B--2---:R-:W-:Y:S05]  /*a6e0*/  @!P0 NANOSLEEP.SYNCS 0x989680 ;  /* 0x009896800000895d */ /* 0x004fea0003900000 */
[----:B------:R-:W2:Y:S02]  /*a6f0*/  @!P0 SYNCS.PHASECHK.TRANS64 P0, [R0+URZ], R3 ;  /* 0x00000003000085a7 */ /* 0x000ea400080010ff */
[----:B--2---:R-:W-:Y:S05]  /*a700*/  @!P0 BRA `(.L_x_167) ;  /* 0xfffffffc00f08947 */ /* 0x004fea000383ffff */
[----:B------:R-:W-:Y:S05]  /*a710*/  BRA `(.L_x_168) ;  /* 0xffffff88000c7947 */ /* 0x000fea000383ffff */
.L_x_50:
[----:B------:R-:W-:-:S07]  /*a720*/  MOV R0, UR5 ;  /* 0x0000000500007c02 */ /* 0x000fce0008000f00 */
.L_x_169:
[----:B-1----:R1:W2:Y:S02]  /*a730*/  SYNCS.PHASECHK.TRANS64.TRYWAIT P0, [R0+URZ], R3 ;  /* 0x00000003000075a7 */ /* 0x0022a400080011ff */
[----:B--2---:R-:W-:Y:S05]  /*a740*/  @!P0 NANOSLEEP.SYNCS 0x989680 ;  /* 0x009896800000895d */ /* 0x004fea0003900000 */
[----:B------:R-:W2:Y:S02]  /*a750*/  @!P0 SYNCS.PHASECHK.TRANS64 P0, [R0+URZ], R3 ;  /* 0x00000003000085a7 */ /* 0x000ea400080010ff */
[----:B--2---:R-:W-:Y:S05]  /*a760*/  @!P0 BRA `(.L_x_169) ;  /* 0xfffffffc00f08947 */ /* 0x004fea000383ffff */
[----:B------:R-:W-:Y:S05]  /*a770*/  BRA `(.L_x_170) ;  /* 0xffffff8800187947 */ /* 0x000fea000383ffff */
.L_x_51:
[----:B------:R-:W-:-:S07]  /*a780*/  MOV R0, UR5 ;  /* 0x0000000500007c02 */ /* 0x000fce0008000f00 */
.L_x_171:
[----:B-1----:R1:W2:Y:S02]  /*a790*/  SYNCS.PHASECHK.TRANS64.TRYWAIT P0, [R0+URZ], R3 ;  /* 0x00000003000075a7 */ /* 0x0022a400080011ff */
[----:B--2---:R-:W-:Y:S05]  /*a7a0*/  @!P0 NANOSLEEP.SYNCS 0x989680 ;  /* 0x009896800000895d */ /* 0x004fea0003900000 */
[----:B------:R-:W2:Y:S02]  /*a7b0*/  @!P0 SYNCS.PHASECHK.TRANS64 P0, [R0+URZ], R3 ;  /* 0x00000003000085a7 */ /* 0x000ea400080010ff */
[----:B--2---:R-:W-:Y:S05]  /*a7c0*/  @!P0 BRA `(.L_x_171) ;  /* 0xfffffffc00f08947 */ /* 0x004fea000383ffff */
[----:B------:R-:W-:Y:S05]  /*a7d0*/  BRA `(.L_x_172) ;  /* 0xffffff8800247947 */ /* 0x000fea000383ffff */
.L_x_52:
[----:B------:R-:W-:-:S07]  /*a7e0*/  MOV R0, UR5 ;  /* 0x0000000500007c02 */ /* 0x000fce0008000f00 */
.L_x_173:
[----:B-1----:R1:W2:Y:S02]  /*a7f0*/  SYNCS.PHASECHK.TRANS64.TRYWAIT P0, [R0+URZ], R3 ;  /* 0x00000003000075a7 */ /* 0x0022a400080011ff */
[----:B--2---:R-:W-:Y:S05]  /*a800*/  @!P0 NANOSLEEP.SYNCS 0x989680 ;  /* 0x009896800000895d */ /* 0x004fea0003900000 */
[----:B------:R-:W2:Y:S02]  /*a810*/  @!P0 SYNCS.PHASECHK.TRANS64 P0, [R0+URZ], R3 ;  /* 0x00000003000085a7 */ /* 0x000ea400080010ff */
[----:B--2---:R-:W-:Y:S05]  /*a820*/  @!P0 BRA `(.L_x_173) ;  /* 0xfffffffc00f08947 */ /* 0x004fea000383ffff */
[----:B------:R-:W-:Y:S05]  /*a830*/  BRA `(.L_x_174) ;  /* 0xffffff8800307947 */ /* 0x000fea000383ffff */
.L_x_53:
[----:B------:R-:W-:-:S07]  /*a840*/  MOV R0, UR5 ;  /* 0x0000000500007c02 */ /* 0x000fce0008000f00 */
.L_x_175:
[----:B-1----:R1:W2:Y:S02]  /*a850*/  SYNCS.PHASECHK.TRANS64.TRYWAIT P0, [R0+URZ], R3 ;  /* 0x00000003000075a7 */ /* 0x0022a400080011ff */
[----:B--2---:R-:W-:Y:S05]  /*a860*/  @!P0 NANOSLEEP.SYNCS 0x989680 ;  /* 0x009896800000895d */ /* 0x004fea0003900000 */
[----:B------:R-:W2:Y:S02]  /*a870*/  @!P0 SYNCS.PHASECHK.TRANS64 P0, [R0+URZ], R3 ;  /* 0x00000003000085a7 */ /* 0x000ea400080010ff */
[----:B--2---:R-:W-:Y:S05]  /*a880*/  @!P0 BRA `(.L_x_175) ;  /* 0xfffffffc00f08947 */ /* 0x004fea000383ffff */
[----:B------:R-:W-:Y:S05]  /*a890*/  BRA `(.L_x_176) ;  /* 0xffffff88003c7947 */ /* 0x000fea000383ffff */
.L_x_54:
[----:B------:R-:W-:-:S07]  /*a8a0*/  MOV R0, UR5 ;  /* 0x0000000500007c02 */ /* 0x000fce0008000f00 */
.L_x_177:
[----:B-1----:R1:W2:Y:S02]  /*a8b0*/  SYNCS.PHASECHK.TRANS64.TRYWAIT P0, [R0+URZ], R3 ;  /* 0x00000003000075a7 */ /* 0x0022a400080011ff */
[----:B--2---:R-:W-:Y:S05]  /*a8c0*/  @!P0 NANOSLEEP.SYNCS 0x989680 ;  /* 0x009896800000895d */ /* 0x004fea0003900000 */
[----:B------:R-:W2:Y:S02]  /*a8d0*/  @!P0 SYNCS.PHASECHK.TRANS64 P0, [R0+URZ], R3 ;  /* 0x00000003000085a7 */ /* 0x000ea400080010ff */
[----:B--2---:R-:W-:Y:S05]  /*a8e0*/  @!P0 BRA `(.L_x_177) ;  /* 0xfffffffc00f08947 */ /* 0x004fea000383ffff */
[----:B------:R-:W-:Y:S05]  /*a8f0*/  BRA `(.L_x_178) ;  /* 0xffffff8800487947 */ /* 0x000fea000383ffff */
.L_x_55:
[----:B------:R-:W-:-:S07]  /*a900*/  MOV R0, UR5 ;  /* 0x0000000500007c02 */ /* 0x000fce0008000f00 */
.L_x_179:
[----:B-1----:R1:W2:Y:S02]  /*a910*/  SYNCS.PHASECHK.TRANS64.TRYWAIT P0, [R0+URZ], R3 ;  /* 0x00000003000075a7 */ /* 0x0022a400080011ff */
[----:B--2---:R-:W-:Y:S05]  /*a920*/  @!P0 NANOSLEEP.SYNCS 0x989680 ;  /* 0x009896800000895d */ /* 0x004fea0003900000 */
[----:B------:R-:W2:Y:S02]  /*a930*/  @!P0 SYNCS.PHASECHK.TRANS64 P0, [R0+URZ], R3 ;  /* 0x00000003000085a7 */ /* 0x000ea400080010ff */
[----:B--2---:R-:W-:Y:S05]  /*a940*/  @!P0 BRA `(.L_x_179) ;  /* 0xfffffffc00f08947 */ /* 0x004fea000383ffff */
[----:B------:R-:W-:Y:S05]  /*a950*/  BRA `(.L_x_180) ;  /* 0xffffff8800547947 */ /* 0x000fea000383ffff */
.L_x_56:
[----:B------:R-:W-:-:S07]  /*a960*/  MOV R0, UR5 ;  /* 0x0000000500007c02 */ /* 0x000fce0008000f00 */
.L_x_181:
[----:B-1----:R1:W2:Y:S02]  /*a970*/  SYNCS.PHASECHK.TRANS64.TRYWAIT P0, [R0+URZ], R3 ;  /* 0x00000003000075a7 */ /* 0x0022a400080011ff */
[----:B--2---:R-:W-:Y:S05]  /*a980*/  @!P0 NANOSLEEP.SYNCS 0x989680 ;  /* 0x009896800000895d */ /* 0x004fea0003900000 */
[----:B------:R-:W2:Y:S02]  /*a990*/  @!P0 SYNCS.PHASECHK.TRANS64 P0, [R0+URZ], R3 ;  /* 0x00000003000085a7 */ /* 0x000ea400080010ff */
[----:B--2---:R-:W-:Y:S05]  /*a9a0*/  @!P0 BRA `(.L_x_181) ;  /* 0xfffffffc00f08947 */ /* 0x004fea000383ffff */
[----:B------:R-:W-:Y:S05]  /*a9b0*/  BRA `(.L_x_182) ;  /* 0xffffff8800607947 */ /* 0x000fea000383ffff */
.L_x_57:
[----:B------:R-:W-:-:S07]  /*a9c0*/  MOV R0, UR5 ;  /* 0x0000000500007c02 */ /* 0x000fce0008000f00 */
.L_x_183:
[----:B-1----:R1:W2:Y:S02]  /*a9d0*/  SYNCS.PHASECHK.TRANS64.TRYWAIT P0, [R0+URZ], R3 ;  /* 0x00000003000075a7 */ /* 0x0022a400080011ff */
[----:B--2---:R-:W-:Y:S05]  /*a9e0*/  @!P0 NANOSLEEP.SYNCS 0x989680 ;  /* 0x009896800000895d */ /* 0x004fea0003900000 */
[----:B------:R-:W2:Y:S02]  /*a9f0*/  @!P0 SYNCS.PHASECHK.TRANS64 P0, [R0+URZ], R3 ;  /* 0x00000003000085a7 */ /* 0x000ea400080010ff */
[----:B--2---:R-:W-:Y:S05]  /*aa00*/  @!P0 BRA `(.L_x_183) ;  /* 0xfffffffc00f08947 */ /* 0x004fea000383ffff */
[----:B------:R-:W-:Y:S05]  /*aa10*/  BRA `(.L_x_184) ;  /* 0xffffff88006c7947 */ /* 0x000fea000383ffff */
.L_x_58:
[----:B------:R-:W-:-:S07]  /*aa20*/  MOV R0, UR5 ;  /* 0x0000000500007c02 */ /* 0x000fce0008000f00 */
.L_x_185:
[----:B-1----:R1:W2:Y:S02]  /*aa30*/  SYNCS.PHASECHK.TRANS64.TRYWAIT P0, [R0+URZ], R3 ;  /* 0x00000003000075a7 */ /* 0x0022a400080011ff */
[----:B--2---:R-:W-:Y:S05]  /*aa40*/  @!P0 NANOSLEEP.SYNCS 0x989680 ;  /* 0x009896800000895d */ /* 0x004fea0003900000 */
[----:B------:R-:W2:Y:S02]  /*aa50*/  @!P0 SYNCS.PHASECHK.TRANS64 P0, [R0+URZ], R3 ;  /* 0x00000003000085a7 */ /* 0x000ea400080010ff */
[----:B--2---:R-:W-:Y:S05]  /*aa60*/  @!P0 BRA `(.L_x_185) ;  /* 0xfffffffc00f08947 */ /* 0x004fea000383ffff */
[----:B------:R-:W-:Y:S05]  /*aa70*/  BRA `(.L_x_186) ;  /* 0xffffff8800787947 */ /* 0x000fea000383ffff */
.L_x_59:
[----:B------:R-:W-:-:S07]  /*aa80*/  MOV R0, UR5 ;  /* 0x0000000500007c02 */ /* 0x000fce0008000f00 */
.L_x_187:
[----:B-1----:R1:W2:Y:S02]  /*aa90*/  SYNCS.PHASECHK.TRANS64.TRYWAIT P0, [R0+URZ], R3 ;  /* 0x00000003000075a7 */ /* 0x0022a400080011ff */
[----:B--2---:R-:W-:Y:S05]  /*aaa0*/  @!P0 NANOSLEEP.SYNCS 0x989680 ;  /* 0x009896800000895d */ /* 0x004fea0003900000 */
[----:B------:R-:W2:Y:S02]  /*aab0*/  @!P0 SYNCS.PHASECHK.TRANS64 P0, [R0+URZ], R3 ;  /* 0x00000003000085a7 */ /* 0x000ea400080010ff */
[----:B--2---:R-:W-:Y:S05]  /*aac0*/  @!P0 BRA `(.L_x_187) ;  /* 0xfffffffc00f08947 */ /* 0x004fea000383ffff */
[----:B------:R-:W-:Y:S05]  /*aad0*/  BRA `(.L_x_188) ;  /* 0xffffff8800847947 */ /* 0x000fea000383ffff */
.L_x_62:
[----:B-1----:R1:W2:Y:S02]  /*aae0*/  SYNCS.PHASECHK.TRANS64.TRYWAIT P0, [R2+URZ+0x160], R5 ;  /* 0x00016005020075a7 */ /* 0x0022a400080011ff */
[----:B--2---:R-:W-:Y:S05]  /*aaf0*/  @!P0 NANOSLEEP.SYNCS 0x989680 ;  /* 0x009896800000895d */ /* 0x004fea0003900000 */
[----:B------:R-:W2:Y:S02]  /*ab00*/  @!P0 SYNCS.PHASECHK.TRANS64 P0, [R2+URZ+0x160], R5 ;  /* 0x00016005020085a7 */ /* 0x000ea400080010ff */
[----:B--2---:R-:W-:Y:S05]  /*ab10*/  @!P0 BRA `(.L_x_62) ;  /* 0xfffffffc00f08947 */ /* 0x004fea000383ffff */
[----:B------:R-:W-:Y:S05]  /*ab20*/  BRA `(.L_x_189) ;  /* 0xffffff8800e07947 */ /* 0x000fea000383ffff */
.L_x_63:
[----:B------:R-:W-:-:S07]  /*ab30*/  MOV R2, UR4 ;  /* 0x0000000400027c02 */ /* 0x000fce0008000f00 */
.L_x_190:
[----:B-1----:R1:W2:Y:S02]  /*ab40*/  SYNCS.PHASECHK.TRANS64.TRYWAIT P0, [R2+URZ+0x130], R5 ;  /* 0x00013005020075a7 */ /* 0x0022a400080011ff */
[----:B--2---:R-:W-:Y:S05]  /*ab50*/  @!P0 NANOSLEEP.SYNCS 0x989680 ;  /* 0x009896800000895d */ /* 0x004fea0003900000 */
[----:B------:R-:W2:Y:S02]  /*ab60*/  @!P0 SYNCS.PHASECHK.TRANS64 P0, [R2+URZ+0x130], R5 ;  /* 0x00013005020085a7 */ /* 0x000ea400080010ff */
[----:B--2---:R-:W-:Y:S05]  /*ab70*/  @!P0 BRA `(.L_x_190) ;  /* 0xfffffffc00f08947 */ /* 0x004fea000383ffff */
[----:B------:R-:W-:Y:S05]  /*ab80*/  BRA `(.L_x_191) ;  /* 0xffffff8800f07947 */ /* 0x000fea000383ffff */
.L_x_64:
[----:B-1----:R1:W2:Y:S02]  /*ab90*/  SYNCS.PHASECHK.TRANS64.TRYWAIT P1, [R2+URZ+0x120], R5 ;  /* 0x00012005020075a7 */ /* 0x0022a400080211ff */
[----:B--2---:R-:W-:Y:S05]  /*aba0*/  @!P1 NANOSLEEP.SYNCS 0x989680 ;  /* 0x009896800000995d */ /* 0x004fea0003900000 */
[----:B------:R-:W2:Y:S02]  /*abb0*/  @!P1 SYNCS.PHASECHK.TRANS64 P1, [R2+URZ+0x120], R5 ;  /* 0x00012005020095a7 */ /* 0x000ea400080210ff */
[----:B--2---:R-:W-:Y:S05]  /*abc0*/  @!P1 BRA `(.L_x_64) ;  /* 0xfffffffc00f09947 */ /* 0x004fea000383ffff */
[----:B------:R-:W-:Y:S05]  /*abd0*/  BRA `(.L_x_192) ;  /* 0xffffff8c00207947 */ /* 0x000fea000383ffff */
.L_x_67:
[----:B------:R-:W-:-:S07]  /*abe0*/  MOV R0, UR4 ;  /* 0x0000000400007c02 */ /* 0x000fce0008000f00 */
.L_x_193:
[----:B-1----:R1:W2:Y:S02]  /*abf0*/  SYNCS.PHASECHK.TRANS64.TRYWAIT P0, [R0+URZ+0x130], R3 ;  /* 0x00013003000075a7 */ /* 0x0022a400080011ff */
[----:B--2---:R-:W-:Y:S05]  /*ac00*/  @!P0 NANOSLEEP.SYNCS 0x989680 ;  /* 0x009896800000895d */ /* 0x004fea0003900000 */
[----:B------:R-:W2:Y:S02]  /*ac10*/  @!P0 SYNCS.PHASECHK.TRANS64 P0, [R0+URZ+0x130], R3 ;  /* 0x00013003000085a7 */ /* 0x000ea400080010ff */
[----:B--2---:R-:W-:Y:S05]  /*ac20*/  @!P0 BRA `(.L_x_193) ;  /* 0xfffffffc00f08947 */ /* 0x004fea000383ffff */
[----:B------:R-:W-:Y:S05]  /*ac30*/  BRA `(.L_x_66) ;  /* 0xffffff8c00747947 */ /* 0x000fea000383ffff */
.L_x_76:
[----:B-1----:R-:W-:-:S04]  /*ac40*/  MOV R0, UR5 ;  /* 0x0000000500007c02 */ /* 0x002fc80008000f00 */
[----:B------:R1:W2:Y:S03]  /*ac50*/  SYNCS.PHASECHK.TRANS64.TRYWAIT P0, [R0+URZ+0x8], R7 ;  /* 0x00000807000075a7 */ /* 0x0002a600080011ff */
[----:B--2---:R-:W-:Y:S05]  /*ac60*/  @!P0 NANOSLEEP.SYNCS 0x989680 ;  /* 0x009896800000895d */ /* 0x004fea0003900000 */
[----:B------:R-:W2:Y:S02]  /*ac70*/  @!P0 SYNCS.PHASECHK.TRANS64 P0, [R0+URZ+0x8], R7 ;  /* 0x00000807000085a7 */ /* 0x000ea400080010ff */
[----:B--2---:R-:W-:Y:S05]  /*ac80*/  @!P0 BRA `(.L_x_76) ;  /* 0xfffffffc00ec8947 */ /* 0x004fea000383ffff */
[----:B------:R-:W-:Y:S05]  /*ac90*/  BRA `(.L_x_75) ;  /* 0xffffff9000287947 */ /* 0x000fea000383ffff */
.L_x_78:
[----:B------:R-:W-:Y:S01]  /*aca0*/  BSSY B0, `(.L_x_194) ;  /* 0x0000006000007945 */ /* 0x000fe20003800000 */
[----:B------:R-:W-:-:S07]  /*acb0*/  MOV R15, 0xffffffff ;  /* 0xffffffff000f7802 */ /* 0x000fce0000000f00 */
[----:B-1---5:R-:W-:Y:S05]  /*acc0*/  WARPSYNC.COLLECTIVE R15, `(.L_x_195) ;  /* 0x000000000f0c7348 */ /* 0x022fea0003c00000 */
[----:B------:R-:W-:Y:S02]  /*acd0*/  ELECT P6, UR79, PT ;  /* 0x00000000004f782f */ /* 0x000fe400038c0000 */
[----:B------:R-:W-:Y:S01]  /*ace0*/  MOV R14, UR79 ;  /* 0x0000004f000e7c02 */ /* 0x000fe20008000f00 */
[----:B-1---5:R-:W-:Y:S10]  /*acf0*/  ENDCOLLECTIVE ;  /* 0x000000000000791b */ /* 0x022ff40003800000 */
.L_x_195:
[----:B------:R-:W-:Y:S05]  /*ad00*/  BSYNC B0 ;  /* 0x0000000000007941 */ /* 0x000fea0003800000 */
.L_x_194:
[----:B------:R-:W-:Y:S01]  /*ad10*/  PLOP3.LUT P0, PT, P6, PT, PT, 0x80, 0x8 ;  /* 0x000000000008781c */ /* 0x000fe2000370f070 */
[----:B------:R-:W-:-:S12]  /*ad20*/  BRA `(.L_x_196) ;  /* 0xffffff9000547947 */ /* 0x000fd8000383ffff */
.L_x_80:
[----:B-1----:R-:W-:-:S04]  /*ad30*/  MOV R0, UR5 ;  /* 0x0000000500007c02 */ /* 0x002fc80008000f00 */
[----:B------:R1:W2:Y:S03]  /*ad40*/  SYNCS.PHASECHK.TRANS64.TRYWAIT P0, [R0+URZ+0x8], R5 ;  /* 0x00000805000075a7 */ /* 0x0002a600080011ff */
[----:B--2---:R-:W-:Y:S05]  /*ad50*/  @!P0 NANOSLEEP.SYNCS 0x989680 ;  /* 0x009896800000895d */ /* 0x004fea0003900000 */
[----:B------:R-:W2:Y:S02]  /*ad60*/  @!P0 SYNCS.PHASECHK.TRANS64 P0, [R0+URZ+0x8], R5 ;  /* 0x00000805000085a7 */ /* 0x000ea400080010ff */
[----:B--2---:R-:W-:Y:S05]  /*ad70*/  @!P0 BRA `(.L_x_80) ;  /* 0xfffffffc00ec8947 */ /* 0x004fea000383ffff */
[----:B------:R-:W-:Y:S05]  /*ad80*/  BRA `(.L_x_79) ;  /* 0xffffff9000587947 */ /* 0x000fea000383ffff */
.L_x_81:
[----:B-1----:R1:W2:Y:S02]  /*ad90*/  SYNCS.PHASECHK.TRANS64.TRYWAIT P0, [R0+URZ+0x120], R5 ;  /* 0x00012005000075a7 */ /* 0x0022a400080011ff */
[----:B--2---:R-:W-:Y:S05]  /*ada0*/  @!P0 NANOSLEEP.SYNCS 0x989680 ;  /* 0x009896800000895d */ /* 0x004fea0003900000 */
[----:B------:R-:W2:Y:S02]  /*adb0*/  @!P0 SYNCS.PHASECHK.TRANS64 P0, [R0+URZ+0x120], R5 ;  /* 0x00012005000085a7 */ /* 0x000ea400080010ff */
[----:B--2---:R-:W-:Y:S05]  /*adc0*/  @!P0 BRA `(.L_x_81) ;  /* 0xfffffffc00f08947 */ /* 0x004fea000383ffff */
[----:B------:R-:W-:Y:S05]  /*add0*/  BRA `(.L_x_197) ;  /* 0xffffff9400947947 */ /* 0x000fea000383ffff */
.L_x_83:
[----:B------:R-:W-:-:S07]  /*ade0*/  MOV R0, UR43 ;  /* 0x0000002b00007c02 */ /* 0x000fce0008000f00 */
.L_x_198:
[----:B-1----:R1:W2:Y:S02]  /*adf0*/  SYNCS.PHASECHK.TRANS64.TRYWAIT P0, [R0+URZ+0x150], R5 ;  /* 0x00015005000075a7 */ /* 0x0022a400080011ff */
[----:B--2---:R-:W-:Y:S05]  /*ae00*/  @!P0 NANOSLEEP.SYNCS 0x989680 ;  /* 0x009896800000895d */ /* 0x004fea0003900000 */
[----:B------:R-:W2:Y:S02]  /*ae10*/  @!P0 SYNCS.PHASECHK.TRANS64 P0, [R0+URZ+0x150], R5 ;  /* 0x00015005000085a7 */ /* 0x000ea400080010ff */
[----:B--2---:R-:W-:Y:S05]  /*ae20*/  @!P0 BRA `(.L_x_198) ;  /* 0xfffffffc00f08947 */ /* 0x004fea000383ffff */
[----:B------:R-:W-:Y:S05]  /*ae30*/  BRA `(.L_x_199) ;  /* 0xffffff9400e07947 */ /* 0x000fea000383ffff */
.L_x_86:
[----:B------:R-:W-:Y:S07]  /*ae40*/  MOV R0, UR7 ;  /* 0x0000000700007c02 */ /* 0x000fee0008000f00 */
.L_x_200:
[----:B-1----:R1:W2:Y:S02]  /*ae50*/  SYNCS.PHASECHK.TRANS64.TRYWAIT P0, [R0+URZ], R5 ;  /* 0x00000005000075a7 */ /* 0x0022a400080011ff */
[----:B--2---:R-:W-:Y:S05]  /*ae60*/  @!P0 NANOSLEEP.SYNCS 0x989680 ;  /* 0x009896800000895d */ /* 0x004fea0003900000 */
[----:B------:R-:W2:Y:S02]  /*ae70*/  @!P0 SYNCS.PHASECHK.TRANS64 P0, [R0+URZ], R5 ;  /* 0x00000005000085a7 */ /* 0x000ea400080010ff */
[----:B--2---:R-:W-:Y:S05]  /*ae80*/  @!P0 BRA `(.L_x_200) ;  /* 0xfffffffc00f08947 */ /* 0x004fea000383ffff */
[----:B------:R-:W-:Y:S05]  /*ae90*/  BRA `(.L_x_85) ;  /* 0xffffff9400f47947 */ /* 0x000fea000383ffff */
.L_x_90:
[----:B-1----:R-:W-:-:S07]  /*aea0*/  MOV R0, UR4 ;  /* 0x0000000400007c02 */ /* 0x002fce0008000f00 */
.L_x_201:
[----:B-1----:R1:W2:Y:S02]  /*aeb0*/  SYNCS.PHASECHK.TRANS64.TRYWAIT P0, [R0+URZ], R3 ;  /* 0x00000003000075a7 */ /* 0x0022a400080011ff */
[----:B--2---:R-:W-:Y:S05]  /*aec0*/  @!P0 NANOSLEEP.SYNCS 0x989680 ;  /* 0x009896800000895d */ /* 0x004fea0003900000 */
[----:B------:R-:W2:Y:S02]  /*aed0*/  @!P0 SYNCS.PHASECHK.TRANS64 P0, [R0+URZ], R3 ;  /* 0x00000003000085a7 */ /* 0x000ea400080010ff */
[----:B--2---:R-:W-:Y:S05]  /*aee0*/  @!P0 BRA `(.L_x_201) ;  /* 0xfffffffc00f08947 */ /* 0x004fea000383ffff */
[----:B------:R-:W-:Y:S05]  /*aef0*/  BRA `(.L_x_202) ;  /* 0xffffff9800f47947 */ /* 0x000fea000383ffff */
.L_x_93:
[----:B------:R-:W-:-:S07]  /*af00*/  MOV R0, UR26 ;  /* 0x0000001a00007c02 */ /* 0x000fce0008000f00 */
.L_x_203:
[----:B-1----:R1:W2:Y:S02]  /*af10*/  SYNCS.PHASECHK.TRANS64.TRYWAIT P1, [R0+URZ+0x180], R3 ;  /* 0x00018003000075a7 */ /* 0x0022a400080211ff */
[----:B--2---:R-:W-:Y:S05]  /*af20*/  @!P1 NANOSLEEP.SYNCS 0x989680 ;  /* 0x009896800000995d */ /* 0x004fea0003900000 */
[----:B------:R-:W2:Y:S02]  /*af30*/  @!P1 SYNCS.PHASECHK.TRANS64 P1, [R0+URZ+0x180], R3 ;  /* 0x00018003000095a7 */ /* 0x000ea400080210ff */
[----:B--2---:R-:W-:Y:S05]  /*af40*/  @!P1 BRA `(.L_x_203) ;  /* 0xfffffffc00f09947 */ /* 0x004fea000383ffff */
[----:B------:R-:W-:Y:S05]  /*af50*/  BRA `(.L_x_204) ;  /* 0xffffff9c00407947 */ /* 0x000fea000383ffff */
.L_x_98:
[----:B--2---:R2:W3:Y:S02]  /*af60*/  SYNCS.PHASECHK.TRANS64.TRYWAIT P0, [R12+URZ+0x120], R9 ;  /* 0x000120090c0075a7 */ /* 0x0044e400080011ff */
[----:B---3--:R-:W-:Y:S05]  /*af70*/  @!P0 NANOSLEEP.SYNCS 0x989680 ;  /* 0x009896800000895d */ /* 0x008fea0003900000 */
[----:B------:R-:W3:Y:S02]  /*af80*/  @!P0 SYNCS.PHASECHK.TRANS64 P0, [R12+URZ+0x120], R9 ;  /* 0x000120090c0085a7 */ /* 0x000ee400080010ff */
[----:B---3--:R-:W-:Y:S05]  /*af90*/  @!P0 BRA `(.L_x_98) ;  /* 0xfffffffc00f08947 */ /* 0x008fea000383ffff */
[----:B------:R-:W-:Y:S05]  /*afa0*/  BRA `(.L_x_205) ;  /* 0xffffffa000687947 */ /* 0x000fea000383ffff */
.L_x_101:
[----:B------:R-:W-:Y:S07]  /*afb0*/  MOV R0, UR21 ;  /* 0x0000001500007c02 */ /* 0x000fee0008000f00 */
.L_x_206:
[----:B--2---:R2:W3:Y:S02]  /*afc0*/  SYNCS.PHASECHK.TRANS64.TRYWAIT P2, [R0+URZ+0x118], R11 ;  /* 0x0001180b000075a7 */ /* 0x0044e400080411ff */
[----:B---3--:R-:W-:Y:S05]  /*afd0*/  @!P2 NANOSLEEP.SYNCS 0x989680 ;  /* 0x009896800000a95d */ /* 0x008fea0003900000 */
[----:B------:R-:W3:Y:S02]  /*afe0*/  @!P2 SYNCS.PHASECHK.TRANS64 P2, [R0+URZ+0x118], R11 ;  /* 0x0001180b0000a5a7 */ /* 0x000ee400080410ff */
[----:B---3--:R-:W-:Y:S05]  /*aff0*/  @!P2 BRA `(.L_x_206) ;  /* 0xfffffffc00f0a947 */ /* 0x008fea000383ffff */
[----:B------:R-:W-:Y:S05]  /*b000*/  BRA `(.L_x_100) ;  /* 0xffffffa400d07947 */ /* 0x000fea000383ffff */
.L_x_104:
[----:B--2---:R-:W-:Y:S07]  /*b010*/  MOV R0, UR21 ;  /* 0x0000001500007c02 */ /* 0x004fee0008000f00 */
.L_x_207:
[----:B--2---:R2:W3:Y:S02]  /*b020*/  SYNCS.PHASECHK.TRANS64.TRYWAIT P0, [R0+URZ+0xf0], R9 ;  /* 0x0000f009000075a7 */ /* 0x0044e400080011ff */
[----:B---3--:R-:W-:Y:S05]  /*b030*/  @!P0 NANOSLEEP.SYNCS 0x989680 ;  /* 0x009896800000895d */ /* 0x008fea0003900000 */
[----:B------:R-:W3:Y:S02]  /*b040*/  @!P0 SYNCS.PHASECHK.TRANS64 P0, [R0+URZ+0xf0], R9 ;  /* 0x0000f009000085a7 */ /* 0x000ee400080010ff */
[----:B---3--:R-:W-:Y:S05]  /*b050*/  @!P0 BRA `(.L_x_207) ;  /* 0xfffffffc00f08947 */ /* 0x008fea000383ffff */
[----:B------:R-:W-:Y:S05]  /*b060*/  BRA `(.L_x_208) ;  /* 0xffffffa8002c7947 */ /* 0x000fea000383ffff */
.L_x_105:
[----:B------:R-:W-:Y:S07]  /*b070*/  MOV R0, UR21 ;  /* 0x0000001500007c02 */ /* 0x000fee0008000f00 */
.L_x_209:
[----:B--2---:R2:W3:Y:S02]  /*b080*/  SYNCS.PHASECHK.TRANS64.TRYWAIT P0, [R0+URZ+0xf8], R9 ;  /* 0x0000f809000075a7 */ /* 0x0044e400080011ff */
[----:B---3--:R-:W-:Y:S05]  /*b090*/  @!P0 NANOSLEEP.SYNCS 0x989680 ;  /* 0x009896800000895d */ /* 0x008fea0003900000 */
[----:B------:R-:W3:Y:S02]  /*b0a0*/  @!P0 SYNCS.PHASECHK.TRANS64 P0, [R0+URZ+0xf8], R9 ;  /* 0x0000f809000085a7 */ /* 0x000ee400080010ff */
[----:B---3--:R-:W-:Y:S05]  /*b0b0*/  @!P0 BRA `(.L_x_209) ;  /* 0xfffffffc00f08947 */ /* 0x008fea000383ffff */
[----:B------:R-:W-:Y:S05]  /*b0c0*/  BRA `(.L_x_210) ;  /* 0xffffffa800687947 */ /* 0x000fea000383ffff */
.L_x_106:
[----:B------:R-:W-:Y:S07]  /*b0d0*/  MOV R0, UR21 ;  /* 0x0000001500007c02 */ /* 0x000fee0008000f00 */
.L_x_211:
[----:B--2---:R2:W3:Y:S02]  /*b0e0*/  SYNCS.PHASECHK.TRANS64.TRYWAIT P0, [R0+URZ+0x100], R9 ;  /* 0x00010009000075a7 */ /* 0x0044e400080011ff */
[----:B---3--:R-:W-:Y:S05]  /*b0f0*/  @!P0 NANOSLEEP.SYNCS 0x989680 ;  /* 0x009896800000895d */ /* 0x008fea0003900000 */
[----:B------:R-:W3:Y:S02]  /*b100*/  @!P0 SYNCS.PHASECHK.TRANS64 P0, [R0+URZ+0x100], R9 ;  /* 0x00010009000085a7 */ /* 0x000ee400080010ff */
[----:B---3--:R-:W-:Y:S05]  /*b110*/  @!P0 BRA `(.L_x_211) ;  /* 0xfffffffc00f08947 */ /* 0x008fea000383ffff */
[----:B------:R-:W-:Y:S05]  /*b120*/  BRA `(.L_x_212) ;  /* 0xffffffa800b07947 */ /* 0x000fea000383ffff */
.L_x_107:
[----:B------:R-:W-:Y:S07]  /*b130*/  MOV R0, UR21 ;  /* 0x0000001500007c02 */ /* 0x000fee0008000f00 */
.L_x_213:
[----:B--2---:R2:W3:Y:S02]  /*b140*/  SYNCS.PHASECHK.TRANS64.TRYWAIT P0, [R0+URZ+0x108], R9 ;  /* 0x00010809000075a7 */ /* 0x0044e400080011ff */
[----:B---3--:R-:W-:Y:S05]  /*b150*/  @!P0 NANOSLEEP.SYNCS 0x989680 ;  /* 0x009896800000895d */ /* 0x008fea0003900000 */
[----:B------:R-:W3:Y:S02]  /*b160*/  @!P0 SYNCS.PHASECHK.TRANS64 P0, [R0+URZ+0x108], R9 ;  /* 0x00010809000085a7 */ /* 0x000ee400080010ff */
[----:B---3--:R-:W-:Y:S05]  /*b170*/  @!P0 BRA `(.L_x_213) ;  /* 0xfffffffc00f08947 */ /* 0x008fea000383ffff */
[----:B------:R-:W-:Y:S05]  /*b180*/  BRA `(.L_x_214) ;  /* 0xffffffa800f47947 */ /* 0x000fea000383ffff */
.L_x_109:
[----:B------:R-:W-:-:S07]  /*b190*/  MOV R0, UR21 ;  /* 0x0000001500007c02 */ /* 0x000fce0008000f00 */
.L_x_215:
[----:B--2---:R2:W4:Y:S02]  /*b1a0*/  SYNCS.PHASECHK.TRANS64.TRYWAIT P0, [R0+URZ+0xf0], R3 ;  /* 0x0000f003000075a7 */ /* 0x00452400080011ff */
[----:B----4-:R-:W-:Y:S05]  /*b1b0*/  @!P0 NANOSLEEP.SYNCS 0x989680 ;  /* 0x009896800000895d */ /* 0x010fea0003900000 */
[----:B------:R-:W4:Y:S02]  /*b1c0*/  @!P0 SYNCS.PHASECHK.TRANS64 P0, [R0+URZ+0xf0], R3 ;  /* 0x0000f003000085a7 */ /* 0x000f2400080010ff */
[----:B----4-:R-:W-:Y:S05]  /*b1d0*/  @!P0 BRA `(.L_x_215) ;  /* 0xfffffffc00f08947 */ /* 0x010fea000383ffff */
[----:B------:R-:W-:Y:S05]  /*b1e0*/  BRA `(.L_x_216) ;  /* 0xffffffac00687947 */ /* 0x000fea000383ffff */
.L_x_110:
[----:B--2---:R-:W-:-:S07]  /*b1f0*/  MOV R0, UR21 ;  /* 0x0000001500007c02 */ /* 0x004fce0008000f00 */
.L_x_217:
[----:B--2---:R2:W4:Y:S02]  /*b200*/  SYNCS.PHASECHK.TRANS64.TRYWAIT P0, [R0+URZ+0xf8], R3 ;  /* 0x0000f803000075a7 */ /* 0x00452400080011ff */
[----:B----4-:R-:W-:Y:S05]  /*b210*/  @!P0 NANOSLEEP.SYNCS 0x989680 ;  /* 0x009896800000895d */ /* 0x010fea0003900000 */
[----:B------:R-:W4:Y:S02]  /*b220*/  @!P0 SYNCS.PHASECHK.TRANS64 P0, [R0+URZ+0xf8], R3 ;  /* 0x0000f803000085a7 */ /* 0x000f2400080010ff */
[----:B----4-:R-:W-:Y:S05]  /*b230*/  @!P0 BRA `(.L_x_217) ;  /* 0xfffffffc00f08947 */ /* 0x010fea000383ffff */
[----:B------:R-:W-:Y:S05]  /*b240*/  BRA `(.L_x_218) ;  /* 0xffffffac00587947 */ /* 0x000fea000383ffff */
.L_x_111:
[----:B--2---:R-:W-:-:S07]  /*b250*/  MOV R0, UR21 ;  /* 0x0000001500007c02 */ /* 0x004fce0008000f00 */
.L_x_219:
[----:B--2---:R2:W4:Y:S02]  /*b260*/  SYNCS.PHASECHK.TRANS64.TRYWAIT P0, [R0+URZ+0x100], R3 ;  /* 0x00010003000075a7 */ /* 0x00452400080011ff */
[----:B----4-:R-:W-:Y:S05]  /*b270*/  @!P0 NANOSLEEP.SYNCS 0x989680 ;  /* 0x009896800000895d */ /* 0x010fea0003900000 */
[----:B------:R-:W4:Y:S02]  /*b280*/  @!P0 SYNCS.PHASECHK.TRANS64 P0, [R0+URZ+0x100], R3 ;  /* 0x00010003000085a7 */ /* 0x000f2400080010ff */
[----:B----4-:R-:W-:Y:S05]  /*b290*/  @!P0 BRA `(.L_x_219) ;  /* 0xfffffffc00f08947 */ /* 0x010fea000383ffff */
[----:B------:R-:W-:Y:S05]  /*b2a0*/  BRA `(.L_x_220) ;  /* 0xffffffac00487947 */ /* 0x000fea000383ffff */
.L_x_113:
[----:B-1----:R1:W2:Y:S02]  /*b2b0*/  SYNCS.PHASECHK.TRANS64.TRYWAIT P0, [R3+URZ+0x120], R0 ;  /* 0x00012000030075a7 */ /* 0x0022a400080011ff */
[----:B--2---:R-:W-:Y:S05]  /*b2c0*/  @!P0 NANOSLEEP.SYNCS 0x989680 ;  /* 0x009896800000895d */ /* 0x004fea0003900000 */
[----:B------:R-:W2:Y:S02]  /*b2d0*/  @!P0 SYNCS.PHASECHK.TRANS64 P0, [R3+URZ+0x120], R0 ;  /* 0x00012000030085a7 */ /* 0x000ea400080010ff */
[----:B--2---:R-:W-:Y:S05]  /*b2e0*/  @!P0 BRA `(.L_x_113) ;  /* 0xfffffffc00f08947 */ /* 0x004fea000383ffff */
[----:B------:R-:W-:Y:S05]  /*b2f0*/  BRA `(.L_x_221) ;  /* 0xffffffb000087947 */ /* 0x000fea000383ffff */
.L_x_124:
[----:B-1----:R-:W-:Y:S04]  /*b300*/  MOV R2, UR44 ;  /* 0x0000002c00027c02 */ /* 0x002fe80008000f00 */
[----:B------:R1:W2:Y:S03]  /*b310*/  SYNCS.PHASECHK.TRANS64.TRYWAIT P1, [R2+URZ+0xd0], R3 ;  /* 0x0000d003020075a7 */ /* 0x0002a600080211ff */
[----:B--2---:R-:W-:Y:S05]  /*b320*/  @!P1 NANOSLEEP.SYNCS 0x989680 ;  /* 0x009896800000995d */ /* 0x004fea0003900000 */
[----:B------:R-:W2:Y:S02]  /*b330*/  @!P1 SYNCS.PHASECHK.TRANS64 P1, [R2+URZ+0xd0], R3 ;  /* 0x0000d003020095a7 */ /* 0x000ea400080210ff */
[----:B--2---:R-:W-:Y:S05]  /*b340*/  @!P1 BRA `(.L_x_124) ;  /* 0xfffffffc00ec9947 */ /* 0x004fea000383ffff */
[----:B------:R-:W-:Y:S05]  /*b350*/  BRA `(.L_x_123) ;  /* 0xffffffbc00787947 */ /* 0x000fea000383ffff */
.L_x_126:
[----:B-1----:R1:W4:Y:S02]  /*b360*/  SYNCS.PHASECHK.TRANS64.TRYWAIT P0, [R99+URZ+0x140], R0 ;  /* 0x00014000630075a7 */ /* 0x00232400080011ff */
[----:B----4-:R-:W-:Y:S05]  /*b370*/  @!P0 NANOSLEEP.SYNCS 0x989680 ;  /* 0x009896800000895d */ /* 0x010fea0003900000 */
[----:B------:R-:W4:Y:S02]  /*b380*/  @!P0 SYNCS.PHASECHK.TRANS64 P0, [R99+URZ+0x140], R0 ;  /* 0x00014000630085a7 */ /* 0x000f2400080010ff */
[----:B----4-:R-:W-:Y:S05]  /*b390*/  @!P0 BRA `(.L_x_126) ;  /* 0xfffffffc00f08947 */ /* 0x010fea000383ffff */
[----:B------:R-:W-:Y:S05]  /*b3a0*/  BRA `(.L_x_125) ;  /* 0xffffffbc00a07947 */ /* 0x000fea000383ffff */
.L_x_135:
[----:B---3--:R3:W4:Y:S02]  /*b3b0*/  SYNCS.PHASECHK.TRANS64.TRYWAIT P0, [R3+URZ+0xd0], R0 ;  /* 0x0000d000030075a7 */ /* 0x00872400080011ff */
[----:B----4-:R-:W-:Y:S05]  /*b3c0*/  @!P0 NANOSLEEP.SYNCS 0x989680 ;  /* 0x009896800000895d */ /* 0x010fea0003900000 */
[----:B------:R-:W4:Y:S02]  /*b3d0*/  @!P0 SYNCS.PHASECHK.TRANS64 P0, [R3+URZ+0xd0], R0 ;  /* 0x0000d000030085a7 */ /* 0x000f2400080010ff */
[----:B----4-:R-:W-:Y:S05]  /*b3e0*/  @!P0 BRA `(.L_x_135) ;  /* 0xfffffffc00f08947 */ /* 0x010fea000383ffff */
[----:B------:R-:W-:Y:S05]  /*b3f0*/  BRA `(.L_x_134) ;  /* 0xffffffc8007c7947 */ /* 0x000fea000383ffff */
.L_x_143:
[----:B---3--:R3:W4:Y:S02]  /*b400*/  SYNCS.PHASECHK.TRANS64.TRYWAIT P0, [R62+URZ+0xd0], R5 ;  /* 0x0000d0053e0075a7 */ /* 0x00872400080011ff */
[----:B----4-:R-:W-:Y:S05]  /*b410*/  @!P0 NANOSLEEP.SYNCS 0x989680 ;  /* 0x009896800000895d */ /* 0x010fea0003900000 */
[----:B------:R-:W4:Y:S02]  /*b420*/  @!P0 SYNCS.PHASECHK.TRANS64 P0, [R62+URZ+0xd0], R5 ;  /* 0x0000d0053e0085a7 */ /* 0x000f2400080010ff */
[----:B----4-:R-:W-:Y:S05]  /*b430*/  @!P0 BRA `(.L_x_143) ;  /* 0xfffffffc00f08947 */ /* 0x010fea000383ffff */
[----:B------:R-:W-:Y:S05]  /*b440*/  BRA `(.L_x_142) ;  /* 0xffffffd400807947 */ /* 0x000fea000383ffff */
.L_x_151:
[----:B---3--:R3:W4:Y:S02]  /*b450*/  SYNCS.PHASECHK.TRANS64.TRYWAIT P0, [R62+URZ+0xd0], R5 ;  /* 0x0000d0053e0075a7 */ /* 0x00872400080011ff */
[----:B----4-:R-:W-:Y:S05]  /*b460*/  @!P0 NANOSLEEP.SYNCS 0x989680 ;  /* 0x009896800000895d */ /* 0x010fea0003900000 */
[----:B------:R-:W4:Y:S02]  /*b470*/  @!P0 SYNCS.PHASECHK.TRANS64 P0, [R62+URZ+0xd0], R5 ;  /* 0x0000d0053e0085a7 */ /* 0x000f2400080010ff */
[----:B----4-:R-:W-:Y:S05]  /*b480*/  @!P0 BRA `(.L_x_151) ;  /* 0xfffffffc00f08947 */ /* 0x010fea000383ffff */
[----:B------:R-:W-:Y:S05]  /*b490*/  BRA `(.L_x_150) ;  /* 0xffffffe000847947 */ /* 0x000fea000383ffff */
        .weak           $__internal_0_$__cuda_sm10x_tcgen05_guardrail_trap_col_being_dealloced_not_returned_by_alloc
        .type           $__internal_0_$__cuda_sm10x_tcgen05_guardrail_trap_col_being_dealloced_not_returned_by_alloc,@function
        .size           $__internal_0_$__cuda_sm10x_tcgen05_guardrail_trap_col_being_dealloced_not_returned_by_alloc,($__internal_1_$__cuda_sm10x_tcgen05_guardrail_trap_phase_invalid_during_alloc - $__internal_0_$__cuda_sm10x_tcgen05_guardrail_trap_col_being_dealloced_not_returned_by_alloc)
$__internal_0_$__cuda_sm10x_tcgen05_guardrail_trap_col_being_dealloced_not_returned_by_alloc:
[----:B------:R-:W-:Y:S05]  /*b4a0*/  BPT.TRAP 0x1 ;  /* 0x000000040000795c */ /* 0x000fea0000300000 */
[----:B------:R-:W-:-:S04]  /*b4b0*/  HFMA2 R3, -RZ, RZ, 0, 0 ;  /* 0x00000000ff037431 */ /* 0x000fc800000001ff */
[----:B------:R-:W-:Y:S05]  /*b4c0*/  RET.REL.NODEC R2 `(_ZN7cutlass13device_kernelINS_4gemm6kernel13GemmUniversalIN4cute5tupleIJiiiiEEENS1_10collective13CollectiveMmaINS1_46MainloopSm100TmaUmmaWarpSpecializedBlockScaledILi13ELi2ELi2ENS5_IJNS4_1CILi2EEESB_NSA_ILi1EEEEEEEENS5_IJNSA_ILi256EEENSA_ILi128EEESG_EEENS5_IJNS_12float_e2m1_tENS_13float_ue4m3_tEEEENS5_IJNS5_IJlSC_lEEENS4_6LayoutINS5_IJNS5_IJNS5_IJNSA_ILi32EEENSA_ILi4EEEEEEiEEENS5_IJNS5_IJNSA_ILi16EEESO_EEEiEEENS5_IJSC_iEEEEEENS5_IJST_NS5_IJNS5_IJNSA_ILi0EEESC_EEENSA_ILi512EEEEEENS5_IJSW_iEEEEEEEEEEESK_S13_NS4_8TiledMMAINS4_8MMA_AtomIJNS4_23SM100_MMA_MXF4_2x1SM_SSISI_SI_fSJ_Li256ELi128ELi16ELNS4_4UMMA5MajorE0ELS18_0ELNS17_7ScaleInE0ELS19_0EEEEEENSM_INS5_IJSC_SC_SC_EEENS5_IJSW_SW_SW_EEEEENS5_IJNS4_10UnderscoreES1F_S1F_EEEEENS5_IJNS4_28SM100_TMA_2SM_LOAD_MULTICASTES1I_EEENS5_IJNS4_14ComposedLayoutINS4_7SwizzleILi2ELi4ELi3EEENS4_18smem_ptr_flag_bitsILi4EEENSM_INS5_IJNSA_ILi8EEESG_EEENS5_IJSG_SC_EEEEEEENSM_INS5_IJNS5_IJNS5_IJSP_SC_EEESS_EEESC_NS5_IJSC_SB_EEEEEENS5_IJNS5_IJNS5_IJSS_SY_EEESX_EEESW_NS5_IJSO_SY_EEEEEEEEEEEvNS4_8identityENS5_IJNS4_18SM100_TMA_2SM_LOADES1I_EEES23_vS24_EENS_8epilogue10collective18CollectiveEpilogueINS28_23Sm100TmaWarpSpecializedILi4ELi2ELi32ELb1ELb0EEEJNS5_IJSG_SG_SG_EEENS5_IJNSM_ISG_SC_EENSM_ISN_SC_EEEEENS_10bfloat16_tESL_S2H_SL_NS28_6fusion15FusionCallbacksIS2C_NS2I_17LinearCombinationIS2H_fS2H_fLNS_15FloatRoundStyleE2EEES2D_S2G_JEEENS4_5SM1004TMEM4LOAD26SM100_TMEM_LOAD_32dp32b32xENS4_13SM90_TMA_LOADENS1K_IS1M_NS1N_ILi16EEENSM_INS5_IJS1P_SN_EEENS5_IJSN_SC_EEEEEEENS4_39AutoVectorizingCopyWithAssumedAlignmentILi128EEENS4_14SM90_TMA_STOREES2X_S2Z_S2Z_EEEvvEEEEvNT_6ParamsE) ;  /* 0xffffff4802cc7950 */ /* 0x000fea0003c3ffff */
        .weak           $__internal_1_$__cuda_sm10x_tcgen05_guardrail_trap_phase_invalid_during_alloc
        .type           $__internal_1_$__cuda_sm10x_tcgen05_guardrail_trap_phase_invalid_during_alloc,@function
        .size           $__internal_1_$__cuda_sm10x_tcgen05_guardrail_trap_phase_invalid_during_alloc,($__internal_2_$__cuda_sm10x_tcgen05_guardrail_trap_unallocated_columns_being_dealloced - $__internal_1_$__cuda_sm10x_tcgen05_guardrail_trap_phase_invalid_during_alloc)
$__internal_1_$__cuda_sm10x_tcgen05_guardrail_trap_phase_invalid_during_alloc:
[----:B------:R-:W-:Y:S05]  /*b4d0*/  BPT.TRAP 0x1 ;  /* 0x000000040000795c */ /* 0x000fea0000300000 */
[----:B------:R-:W-:-:S04]  /*b4e0*/  MOV R5, 0x0 ;  /* 0x0000000000057802 */ /* 0x000fc80000000f00 */
[----:B------:R-:W-:Y:S05]  /*b4f0*/  RET.REL.NODEC R4 `(_ZN7cutlass13device_kernelINS_4gemm6kernel13GemmUniversalIN4cute5tupleIJiiiiEEENS1_10collective13CollectiveMmaINS1_46MainloopSm100TmaUmmaWarpSpecializedBlockScaledILi13ELi2ELi2ENS5_IJNS4_1CILi2EEESB_NSA_ILi1EEEEEEEENS5_IJNSA_ILi256EEENSA_ILi128EEESG_EEENS5_IJNS_12float_e2m1_tENS_13float_ue4m3_tEEEENS5_IJNS5_IJlSC_lEEENS4_6LayoutINS5_IJNS5_IJNS5_IJNSA_ILi32EEENSA_ILi4EEEEEEiEEENS5_IJNS5_IJNSA_ILi16EEESO_EEEiEEENS5_IJSC_iEEEEEENS5_IJST_NS5_IJNS5_IJNSA_ILi0EEESC_EEENSA_ILi512EEEEEENS5_IJSW_iEEEEEEEEEEESK_S13_NS4_8TiledMMAINS4_8MMA_AtomIJNS4_23SM100_MMA_MXF4_2x1SM_SSISI_SI_fSJ_Li256ELi128ELi16ELNS4_4UMMA5MajorE0ELS18_0ELNS17_7ScaleInE0ELS19_0EEEEEENSM_INS5_IJSC_SC_SC_EEENS5_IJSW_SW_SW_EEEEENS5_IJNS4_10UnderscoreES1F_S1F_EEEEENS5_IJNS4_28SM100_TMA_2SM_LOAD_MULTICASTES1I_EEENS5_IJNS4_14ComposedLayoutINS4_7SwizzleILi2ELi4ELi3EEENS4_18smem_ptr_flag_bitsILi4EEENSM_INS5_IJNSA_ILi8EEESG_EEENS5_IJSG_SC_EEEEEEENSM_INS5_IJNS5_IJNS5_IJSP_SC_EEESS_EEESC_NS5_IJSC_SB_EEEEEENS5_IJNS5_IJNS5_IJSS_SY_EEESX_EEESW_NS5_IJSO_SY_EEEEEEEEEEEvNS4_8identityENS5_IJNS4_18SM100_TMA_2SM_LOADES1I_EEES23_vS24_EENS_8epilogue10collective18CollectiveEpilogueINS28_23Sm100TmaWarpSpecializedILi4ELi2ELi32ELb1ELb0EEEJNS5_IJSG_SG_SG_EEENS5_IJNSM_ISG_SC_EENSM_ISN_SC_EEEEENS_10bfloat16_tESL_S2H_SL_NS28_6fusion15FusionCallbacksIS2C_NS2I_17LinearCombinationIS2H_fS2H_fLNS_15FloatRoundStyleE2EEES2D_S2G_JEEENS4_5SM1004TMEM4LOAD26SM100_TMEM_LOAD_32dp32b32xENS4_13SM90_TMA_LOADENS1K_IS1M_NS1N_ILi16EEENSM_INS5_IJS1P_SN_EEENS5_IJSN_SC_EEEEEEENS4_39AutoVectorizingCopyWithAssumedAlignmentILi128EEENS4_14SM90_TMA_STOREES2X_S2Z_S2Z_EEEvvEEEEvNT_6ParamsE) ;  /* 0xffffff4804c07950 */ /* 0x000fea0003c3ffff */
        .weak           $__internal_2_$__cuda_sm10x_tcgen05_guardrail_trap_unallocated_columns_being_dealloced
        .type           $__internal_2_$__cuda_sm10x_tcgen05_guardrail_trap_unallocated_columns_being_dealloced,@function
        .size           $__internal_2_$__cuda_sm10x_tcgen05_guardrail_trap_unallocated_columns_being_dealloced,(.L_x_223 - $__internal_2_$__cuda_sm10x_tcgen05_guardrail_trap_unallocated_columns_being_dealloced)
$__internal_2_$__cuda_sm10x_tcgen05_guardrail_trap_unallocated_columns_being_dealloced:
[----:B------:R-:W-:Y:S05]  /*b500*/  BPT.TRAP 0x1 ;  /* 0x000000040000795c */ /* 0x000fea0000300000 */
[----:B------:R-:W-:-:S04]  /*b510*/  HFMA2 R3, -RZ, RZ, 0, 0 ;  /* 0x00000000ff037431 */ /* 0x000fc800000001ff */
[----:B------:R-:W-:Y:S05]  /*b520*/  RET.REL.NODEC R2 `(_ZN7cutlass13device_kernelINS_4gemm6kernel13GemmUniversalIN4cute5tupleIJiiiiEEENS1_10collective13CollectiveMmaINS1_46MainloopSm100TmaUmmaWarpSpecializedBlockScaledILi13ELi2ELi2ENS5_IJNS4_1CILi2EEESB_NSA_ILi1EEEEEEEENS5_IJNSA_ILi256EEENSA_ILi128EEESG_EEENS5_IJNS_12float_e2m1_tENS_13float_ue4m3_tEEEENS5_IJNS5_IJlSC_lEEENS4_6LayoutINS5_IJNS5_IJNS5_IJNSA_ILi32EEENSA_ILi4EEEEEEiEEENS5_IJNS5_IJNSA_ILi16EEESO_EEEiEEENS5_IJSC_iEEEEEENS5_IJST_NS5_IJNS5_IJNSA_ILi0EEESC_EEENSA_ILi512EEEEEENS5_IJSW_iEEEEEEEEEEESK_S13_NS4_8TiledMMAINS4_8MMA_AtomIJNS4_23SM100_MMA_MXF4_2x1SM_SSISI_SI_fSJ_Li256ELi128ELi16ELNS4_4UMMA5MajorE0ELS18_0ELNS17_7ScaleInE0ELS19_0EEEEEENSM_INS5_IJSC_SC_SC_EEENS5_IJSW_SW_SW_EEEEENS5_IJNS4_10UnderscoreES1F_S1F_EEEEENS5_IJNS4_28SM100_TMA_2SM_LOAD_MULTICASTES1I_EEENS5_IJNS4_14ComposedLayoutINS4_7SwizzleILi2ELi4ELi3EEENS4_18smem_ptr_flag_bitsILi4EEENSM_INS5_IJNSA_ILi8EEESG_EEENS5_IJSG_SC_EEEEEEENSM_INS5_IJNS5_IJNS5_IJSP_SC_EEESS_EEESC_NS5_IJSC_SB_EEEEEENS5_IJNS5_IJNS5_IJSS_SY_EEESX_EEESW_NS5_IJSO_SY_EEEEEEEEEEEvNS4_8identityENS5_IJNS4_18SM100_TMA_2SM_LOADES1I_EEES23_vS24_EENS_8epilogue10collective18CollectiveEpilogueINS28_23Sm100TmaWarpSpecializedILi4ELi2ELi32ELb1ELb0EEEJNS5_IJSG_SG_SG_EEENS5_IJNSM_ISG_SC_EENSM_ISN_SC_EEEEENS_10bfloat16_tESL_S2H_SL_NS28_6fusion15FusionCallbacksIS2C_NS2I_17LinearCombinationIS2H_fS2H_fLNS_15FloatRoundStyleE2EEES2D_S2G_JEEENS4_5SM1004TMEM4LOAD26SM100_TMEM_LOAD_32dp32b32xENS4_13SM90_TMA_LOADENS1K_IS1M_NS1N_ILi16EEENSM_INS5_IJS1P_SN_EEENS5_IJSN_SC_EEEEEEENS4_39AutoVectorizingCopyWithAssumedAlignmentILi128EEENS4_14SM90_TMA_STOREES2X_S2Z_S2Z_EEEvvEEEEvNT_6ParamsE) ;  /* 0xffffff4802b47950 */ /* 0x000fea0003c3ffff */
.L_x_222:
[----:B------:R-:W-:-:S00]  /*b530*/  BRA `(.L_x_222) ;  /* 0xfffffffc00fc7947 */ /* 0x000fc0000383ffff */
[----:B------:R-:W-:-:S00]  /*b540*/  NOP ;  /* 0x0000000000007918 */ /* 0x000fc00000000000 */
        /* <DEDUP_REMOVED lines=11> */
.L_x_223:


//--------------------- .nv.global.init           --------------------------
	.section	.nv.global.init,"aw",@progbits
.nv.global.init:
	.type		$str$29,@object
	.size		$str$29,($str$30 - $str$29)
$str$29:
        /*0000*/ 	.byte	0x28, 0x61, 0x64, 0x64, 0x72, 0x65, 0x73, 0x73, 0x20, 0x26, 0x20, 0x6d, 0x61, 0x73, 0x6b, 0x29
        /*0010*/ 	.byte	0x20, 0x3d, 0x3d, 0x20, 0x30, 0x00
	.type		$str$30,@object
	.size		$str$30,($str$26 - $str$30)
$str$30:
        /*0016*/ 	.byte	0x2f, 0x74, 0x6d, 0x70, 0x2f, 0x63, 0x75, 0x74, 0x6c, 0x61, 0x73, 0x73, 0x5f, 0x73, 0x77, 0x65
        /*0026*/ 	.byte	0x65, 0x70, 0x5f, 0x73, 0x72, 0x63, 0x2f, 0x69, 0x6e, 0x63, 0x6c, 0x75, 0x64, 0x65, 0x2f, 0x63
        /*0036*/ 	.byte	0x75, 0x74, 0x65, 0x2f, 0x70, 0x6f, 0x69, 0x6e, 0x74, 0x65, 0x72, 0x5f, 0x66, 0x6c, 0x61, 0x67
        /*0046*/ 	.byte	0x67, 0x65, 0x64, 0x2e, 0x68, 0x70, 0x70, 0x00
	.type		$str$26,@object
	.size		$str$26,($str$25 - $str$26)
$str$26:
        /*004e*/ 	.byte	0x2f, 0x74, 0x6d, 0x70, 0x2f, 0x63, 0x75, 0x74, 0x6c, 0x61, 0x73, 0x73, 0x5f, 0x73, 0x77, 0x65
        /*005e*/ 	.byte	0x65, 0x70, 0x5f, 0x73, 0x72, 0x63, 0x2f, 0x69, 0x6e, 0x63, 0x6c, 0x75, 0x64, 0x65, 0x2f, 0x63
        /*006e*/ 	.byte	0x75, 0x74, 0x65, 0x2f, 0x61, 0x74, 0x6f, 0x6d, 0x2f, 0x63, 0x6f, 0x70, 0x79, 0x5f, 0x74, 0x72
        /*007e*/ 	.byte	0x61, 0x69, 0x74, 0x73, 0x5f, 0x73, 0x6d, 0x31, 0x30, 0x30, 0x2e, 0x68, 0x70, 0x70, 0x00
	.type		$str$25,@object
	.size		$str$25,(__unnamed_1 - $str$25)
$str$25:
        /*008d*/ 	.byte	0x28, 0x28, 0x75, 0x69, 0x6e, 0x74, 0x33, 0x32, 0x5f, 0x74, 0x28, 0x74, 0x68, 0x72, 0x65, 0x61
        /*009d*/ 	.byte	0x64, 0x49, 0x64, 0x78, 0x2e, 0x78, 0x29, 0x20, 0x2f, 0x20, 0x33, 0x32, 0x29, 0x20, 0x25, 0x20
        /*00ad*/ 	.byte	0x34, 0x29, 0x20, 0x3d, 0x3d, 0x20, 0x28, 0x28, 0x28, 0x74, 0x6d, 0x65, 0x6d, 0x5f, 0x61, 0x64
        /*00bd*/ 	.byte	0x64, 0x72, 0x20, 0x3e, 0x3e, 0x20, 0x31, 0x36, 0x29, 0x20, 0x2f, 0x20, 0x33, 0x32, 0x29, 0x20
        /*00cd*/ 	.byte	0x25, 0x20, 0x34, 0x29, 0x00
	.type		__unnamed_1,@object
	.size		__unnamed_1,(__unnamed_2 - __unnamed_1)
__unnamed_1:
        /*00d2*/ 	.byte	0x61, 0x75, 0x74, 0x6f, 0x20, 0x63, 0x75, 0x74, 0x65, 0x3a, 0x3a, 0x61, 0x73, 0x5f, 0x70, 0x6f
        /* <DEDUP_REMOVED lines=24> */
        /*0262*/ 	.byte	0x34, 0x30, 0x39, 0x36, 0x3e, 0x3e, 0x3e, 0x3e, 0x5d, 0x00
	.type		__unnamed_2,@object
	.size		__unnamed_2,(.L_2 - __unnamed_2)
__unnamed_2:
        /* <DEDUP_REMOVED lines=42> */
        /*050c*/ 	.byte	0x3e, 0x3e, 0x5d, 0x00
.L_2:


//--------------------- .nv.shared._ZN7cutlass13device_kernelINS_4gemm6kernel13GemmUniversalIN4cute5tupleIJiiiiEEENS1_10collective13CollectiveMmaINS1_46MainloopSm100TmaUmmaWarpSpecializedBlockScaledILi13ELi2ELi2ENS5_IJNS4_1CILi2EEESB_NSA_ILi1EEEEEEEENS5_IJNSA_ILi256EEENSA_ILi128EEESG_EEENS5_IJNS_12float_e2m1_tENS_13float_ue4m3_tEEEENS5_IJNS5_IJlSC_lEEENS4_6LayoutINS5_IJNS5_IJNS5_IJNSA_ILi32EEENSA_ILi4EEEEEEiEEENS5_IJNS5_IJNSA_ILi16EEESO_EEEiEEENS5_IJSC_iEEEEEENS5_IJST_NS5_IJNS5_IJNSA_ILi0EEESC_EEENSA_ILi512EEEEEENS5_IJSW_iEEEEEEEEEEESK_S13_NS4_8TiledMMAINS4_8MMA_AtomIJNS4_23SM100_MMA_MXF4_2x1SM_SSISI_SI_fSJ_Li256ELi128ELi16ELNS4_4UMMA5MajorE0ELS18_0ELNS17_7ScaleInE0ELS19_0EEEEEENSM_INS5_IJSC_SC_SC_EEENS5_IJSW_SW_SW_EEEEENS5_IJNS4_10UnderscoreES1F_S1F_EEEEENS5_IJNS4_28SM100_TMA_2SM_LOAD_MULTICASTES1I_EEENS5_IJNS4_14ComposedLayoutINS4_7SwizzleILi2ELi4ELi3EEENS4_18smem_ptr_flag_bitsILi4EEENSM_INS5_IJNSA_ILi8EEESG_EEENS5_IJSG_SC_EEEEEEENSM_INS5_IJNS5_IJNS5_IJSP_SC_EEESS_EEESC_NS5_IJSC_SB_EEEEEENS5_IJNS5_IJNS5_IJSS_SY_EEESX_EEESW_NS5_IJSO_SY_EEEEEEEEEEEvNS4_8identityENS5_IJNS4_18SM100_TMA_2SM_LOADES1I_EEES23_vS24_EENS_8epilogue10collective18CollectiveEpilogueINS28_23Sm100TmaWarpSpecializedILi4ELi2ELi32ELb1ELb0EEEJNS5_IJSG_SG_SG_EEENS5_IJNSM_ISG_SC_EENSM_ISN_SC_EEEEENS_10bfloat16_tESL_S2H_SL_NS28_6fusion15FusionCallbacksIS2C_NS2I_17LinearCombinationIS2H_fS2H_fLNS_15FloatRoundStyleE2EEES2D_S2G_JEEENS4_5SM1004TMEM4LOAD26SM100_TMEM_LOAD_32dp32b32xENS4_13SM90_TMA_LOADENS1K_IS1M_NS1N_ILi16EEENSM_INS5_IJS1P_SN_EEENS5_IJSN_SC_EEEEEEENS4_39AutoVectorizingCopyWithAssumedAlignmentILi128EEENS4_14SM90_TMA_STOREES2X_S2Z_S2Z_EEEvvEEEEvNT_6ParamsE --------------------------
	.section	.nv.shared._ZN7cutlass13device_kernelINS_4gemm6kernel13GemmUniversalIN4cute5tupleIJiiiiEEENS1_10collective13CollectiveMmaINS1_46MainloopSm100TmaUmmaWarpSpecializedBlockScaledILi13ELi2ELi2ENS5_IJNS4_1CILi2EEESB_NSA_ILi1EEEEEEEENS5_IJNSA_ILi256EEENSA_ILi128EEESG_EEENS5_IJNS_12float_e2m1_tENS_13float_ue4m3_tEEEENS5_IJNS5_IJlSC_lEEENS4_6LayoutINS5_IJNS5_IJNS5_IJNSA_ILi32EEENSA_ILi4EEEEEEiEEENS5_IJNS5_IJNSA_ILi16EEESO_EEEiEEENS5_IJSC_iEEEEEENS5_IJST_NS5_IJNS5_IJNSA_ILi0EEESC_EEENSA_ILi512EEEEEENS5_IJSW_iEEEEEEEEEEESK_S13_NS4_8TiledMMAINS4_8MMA_AtomIJNS4_23SM100_MMA_MXF4_2x1SM_SSISI_SI_fSJ_Li256ELi128ELi16ELNS4_4UMMA5MajorE0ELS18_0ELNS17_7ScaleInE0ELS19_0EEEEEENSM_INS5_IJSC_SC_SC_EEENS5_IJSW_SW_SW_EEEEENS5_IJNS4_10UnderscoreES1F_S1F_EEEEENS5_IJNS4_28SM100_TMA_2SM_LOAD_MULTICASTES1I_EEENS5_IJNS4_14ComposedLayoutINS4_7SwizzleILi2ELi4ELi3EEENS4_18smem_ptr_flag_bitsILi4EEENSM_INS5_IJNSA_ILi8EEESG_EEENS5_IJSG_SC_EEEEEEENSM_INS5_IJNS5_IJNS5_IJSP_SC_EEESS_EEESC_NS5_IJSC_SB_EEEEEENS5_IJNS5_IJNS5_IJSS_SY_EEESX_EEESW_NS5_IJSO_SY_EEEEEEEEEEEvNS4_8identityENS5_IJNS4_18SM100_TMA_2SM_LOADES1I_EEES23_vS24_EENS_8epilogue10collective18CollectiveEpilogueINS28_23Sm100TmaWarpSpecializedILi4ELi2ELi32ELb1ELb0EEEJNS5_IJSG_SG_SG_EEENS5_IJNSM_ISG_SC_EENSM_ISN_SC_EEEEENS_10bfloat16_tESL_S2H_SL_NS28_6fusion15FusionCallbacksIS2C_NS2I_17LinearCombinationIS2H_fS2H_fLNS_15FloatRoundStyleE2EEES2D_S2G_JEEENS4_5SM1004TMEM4LOAD26SM100_TMEM_LOAD_32dp32b32xENS4_13SM90_TMA_LOADENS1K_IS1M_NS1N_ILi16EEENSM_INS5_IJS1P_SN_EEENS5_IJSN_SC_EEEEEEENS4_39AutoVectorizingCopyWithAssumedAlignmentILi128EEENS4_14SM90_TMA_STOREES2X_S2Z_S2Z_EEEvvEEEEvNT_6ParamsE,"aw",@nobits
	.sectionflags	@""
	.align	16
	.zero		1024


//--------------------- .nv.shared.reserved.0     --------------------------
	.section	.nv.shared.reserved.0,"aw",@nobits
	.weak		__nv_reservedSMEM_offset_0_alias
	.size		__nv_reservedSMEM_offset_0_alias, 0, 64
	.other		__nv_reservedSMEM_offset_0_alias,@"STO_CUDA_RESERVED_SHARED STV_DEFAULT"
__nv_reservedSMEM_offset_0_alias:
	.zero		0
.nv.shared.reserved.0:
	.zero		64
	.weak		__nv_reservedSMEM_tcgen05_partition
	.type		__nv_reservedSMEM_tcgen05_partition,@object
	.size		__nv_reservedSMEM_tcgen05_partition,(.L_0 - __nv_reservedSMEM_tcgen05_partition)
__nv_reservedSMEM_tcgen05_partition:
	.zero		32
.L_0:


//--------------------- .nv.global                --------------------------
	.section	.nv.global,"aw",@nobits
.nv.global:
	.type		_ZN40_INTERNAL_6ebec178_4_k_cu_079fa061_303224cute1_E,@object
	.size		_ZN40_INTERNAL_6ebec178_4_k_cu_079fa061_303224cute1_E,(_ZN40_INTERNAL_6ebec178_4_k_cu_079fa061_303224cuda3std3__45__cpo6cbeginE - _ZN40_INTERNAL_6ebec178_4_k_cu_079fa061_303224cute1_E)
_ZN40_INTERNAL_6ebec178_4_k_cu_079fa061_303224cute1_E:
	.zero		1
	.type		_ZN40_INTERNAL_6ebec178_4_k_cu_079fa061_303224cuda3std3__45__cpo6cbeginE,@object
	.size		_ZN40_INTERNAL_6ebec178_4_k_cu_079fa061_303224cuda3std3__45__cpo6cbeginE,(_ZN40_INTERNAL_6ebec178_4_k_cu_079fa061_303224cuda3std3__48in_placeE - _ZN40_INTERNAL_6ebec178_4_k_cu_079fa061_303224cuda3std3__45__cpo6cbeginE)
_ZN40_INTERNAL_6ebec178_4_k_cu_079fa061_303224cuda3std3__45__cpo6cbeginE:
	.zero		1
	.type		_ZN40_INTERNAL_6ebec178_4_k_cu_079fa061_303224cuda3std3__48in_placeE,@object
	.size		_ZN40_INTERNAL_6ebec178_4_k_cu_079fa061_303224cuda3std3__48in_placeE,(_ZN40_INTERNAL_6ebec178_4_k_cu_079fa061_303224cuda3std6ranges3__45__cpo9iter_moveE - _ZN40_INTERNAL_6ebec178_4_k_cu_079fa061_303224cuda3std3__48in_placeE)
_ZN40_INTERNAL_6ebec178_4_k_cu_079fa061_303224cuda3std3__48in_placeE:
	.zero		1
	.type		_ZN40_INTERNAL_6ebec178_4_k_cu_079fa061_303224cuda3std6ranges3__45__cpo9iter_moveE,@object
	.size		_ZN40_INTERNAL_6ebec178_4_k_cu_079fa061_303224cuda3std6ranges3__45__cpo9iter_moveE,(_ZN40_INTERNAL_6ebec178_4_k_cu_079fa061_303224cuda3std3__45__cpo5beginE - _ZN40_INTERNAL_6ebec178_4_k_cu_079fa061_303224cuda3std6ranges3__45__cpo9iter_moveE)
_ZN40_INTERNAL_6ebec178_4_k_cu_079fa061_303224cuda3std6ranges3__45__cpo9iter_moveE:
	.zero		1
	.type		_ZN40_INTERNAL_6ebec178_4_k_cu_079fa061_303224cuda3std3__45__cpo5beginE,@object
	.size		_ZN40_INTERNAL_6ebec178_4_k_cu_079fa061_303224cuda3std3__45__cpo5beginE,(_ZN40_INTERNAL_6ebec178_4_k_cu_079fa061_303224cuda3std3__442_GLOBAL__N__6ebec178_4_k_cu_079fa061_303226ignoreE - _ZN40_INTERNAL_6ebec178_4_k_cu_079fa061_303224cuda3std3__45__cpo5beginE)
_ZN40_INTERNAL_6ebec178_4_k_cu_079fa061_303224cuda3std3__45__cpo5beginE:
	.zero		1
	.type		_ZN40_INTERNAL_6ebec178_4_k_cu_079fa061_303224cuda3std3__442_GLOBAL__N__6ebec178_4_k_cu_079fa061_303226ignoreE,@object
	.size		_ZN40_INTERNAL_6ebec178_4_k_cu_079fa061_303224cuda3std3__442_GLOBAL__N__6ebec178_4_k_cu_079fa061_303226ignoreE,(_ZN40_INTERNAL_6ebec178_4_k_cu_079fa061_303224cute7productE - _ZN40_INTERNAL_6ebec178_4_k_cu_079fa061_303224cuda3std3__442_GLOBAL__N__6ebec178_4_k_cu_079fa061_303226ignoreE)
_ZN40_INTERNAL_6ebec178_4_k_cu_079fa061_303224cuda3std3__442_GLOBAL__N__6ebec178_4_k_cu_079fa061_303226ignoreE:
	.zero		1
	.type		_ZN40_INTERNAL_6ebec178_4_k_cu_079fa061_303224cute7productE,@object
	.size		_ZN40_INTERNAL_6ebec178_4_k_cu_079fa061_303224cute7productE,(_ZN40_INTERNAL_6ebec178_4_k_cu_079fa061_303224cuda3std3__45__cpo3endE - _ZN40_INTERNAL_6ebec178_4_k_cu_079fa061_303224cute7productE)
_ZN40_INTERNAL_6ebec178_4_k_cu_079fa061_303224cute7productE:
	.zero		1
	.type		_ZN40_INTERNAL_6ebec178_4_k_cu_079fa061_303224cuda3std3__45__cpo3endE,@object
	.size		_ZN40_INTERNAL_6ebec178_4_k_cu_079fa061_303224cuda3std3__45__cpo3endE,(_ZN40_INTERNAL_6ebec178_4_k_cu_079fa061_303224cuda3std3__419piecewise_constructE - _ZN40_INTERNAL_6ebec178_4_k_cu_079fa061_303224cuda3std3__45__cpo3endE)
_ZN40_INTERNAL_6ebec178_4_k_cu_079fa061_303224cuda3std3__45__cpo3endE:
	.zero		1
	.type		_ZN40_INTERNAL_6ebec178_4_k_cu_079fa061_303224cuda3std3__419piecewise_constructE,@object
	.size		_ZN40_INTERNAL_6ebec178_4_k_cu_079fa061_303224cuda3std3__419piecewise_constructE,(_ZN40_INTERNAL_6ebec178_4_k_cu_079fa061_303224cuda3std3__45__cpo4cendE - _ZN40_INTERNAL_6ebec178_4_k_cu_079fa061_303224cuda3std3__419piecewise_constructE)
_ZN40_INTERNAL_6ebec178_4_k_cu_079fa061_303224cuda3std3__419piecewise_constructE:
	.zero		1
	.type		_ZN40_INTERNAL_6ebec178_4_k_cu_079fa061_303224cuda3std3__45__cpo4cendE,@object
	.size		_ZN40_INTERNAL_6ebec178_4_k_cu_079fa061_303224cuda3std3__45__cpo4cendE,(_ZN40_INTERNAL_6ebec178_4_k_cu_079fa061_303224cuda3std6ranges3__45__cpo4swapE - _ZN40_INTERNAL_6ebec178_4_k_cu_079fa061_303224cuda3std3__45__cpo4cendE)
_ZN40_INTERNAL_6ebec178_4_k_cu_079fa061_303224cuda3std3__45__cpo4cendE:
	.zero		1
	.type		_ZN40_INTERNAL_6ebec178_4_k_cu_079fa061_303224cuda3std6ranges3__45__cpo4swapE,@object
	.size		_ZN40_INTERNAL_6ebec178_4_k_cu_079fa061_303224cuda3std6ranges3__45__cpo4swapE,(.L_10 - _ZN40_INTERNAL_6ebec178_4_k_cu_079fa061_303224cuda3std6ranges3__45__cpo4swapE)
_ZN40_INTERNAL_6ebec178_4_k_cu_079fa061_303224cuda3std6ranges3__45__cpo4swapE:
	.zero		1
.L_10:


//--------------------- .nv.constant0._ZN7cutlass13device_kernelINS_4gemm6kernel13GemmUniversalIN4cute5tupleIJiiiiEEENS1_10collective13CollectiveMmaINS1_46MainloopSm100TmaUmmaWarpSpecializedBlockScaledILi13ELi2ELi2ENS5_IJNS4_1CILi2EEESB_NSA_ILi1EEEEEEEENS5_IJNSA_ILi256EEENSA_ILi128EEESG_EEENS5_IJNS_12float_e2m1_tENS_13float_ue4m3_tEEEENS5_IJNS5_IJlSC_lEEENS4_6LayoutINS5_IJNS5_IJNS5_IJNSA_ILi32EEENSA_ILi4EEEEEEiEEENS5_IJNS5_IJNSA_ILi16EEESO_EEEiEEENS5_IJSC_iEEEEEENS5_IJST_NS5_IJNS5_IJNSA_ILi0EEESC_EEENSA_ILi512EEEEEENS5_IJSW_iEEEEEEEEEEESK_S13_NS4_8TiledMMAINS4_8MMA_AtomIJNS4_23SM100_MMA_MXF4_2x1SM_SSISI_SI_fSJ_Li256ELi128ELi16ELNS4_4UMMA5MajorE0ELS18_0ELNS17_7ScaleInE0ELS19_0EEEEEENSM_INS5_IJSC_SC_SC_EEENS5_IJSW_SW_SW_EEEEENS5_IJNS4_10UnderscoreES1F_S1F_EEEEENS5_IJNS4_28SM100_TMA_2SM_LOAD_MULTICASTES1I_EEENS5_IJNS4_14ComposedLayoutINS4_7SwizzleILi2ELi4ELi3EEENS4_18smem_ptr_flag_bitsILi4EEENSM_INS5_IJNSA_ILi8EEESG_EEENS5_IJSG_SC_EEEEEEENSM_INS5_IJNS5_IJNS5_IJSP_SC_EEESS_EEESC_NS5_IJSC_SB_EEEEEENS5_IJNS5_IJNS5_IJSS_SY_EEESX_EEESW_NS5_IJSO_SY_EEEEEEEEEEEvNS4_8identityENS5_IJNS4_18SM100_TMA_2SM_LOADES1I_EEES23_vS24_EENS_8epilogue10collective18CollectiveEpilogueINS28_23Sm100TmaWarpSpecializedILi4ELi2ELi32ELb1ELb0EEEJNS5_IJSG_SG_SG_EEENS5_IJNSM_ISG_SC_EENSM_ISN_SC_EEEEENS_10bfloat16_tESL_S2H_SL_NS28_6fusion15FusionCallbacksIS2C_NS2I_17LinearCombinationIS2H_fS2H_fLNS_15FloatRoundStyleE2EEES2D_S2G_JEEENS4_5SM1004TMEM4LOAD26SM100_TMEM_LOAD_32dp32b32xENS4_13SM90_TMA_LOADENS1K_IS1M_NS1N_ILi16EEENSM_INS5_IJS1P_SN_EEENS5_IJSN_SC_EEEEEEENS4_39AutoVectorizingCopyWithAssumedAlignmentILi128EEENS4_14SM90_TMA_STOREES2X_S2Z_S2Z_EEEvvEEEEvNT_6ParamsE --------------------------
	.section	.nv.constant0._ZN7cutlass13device_kernelINS_4gemm6kernel13GemmUniversalIN4cute5tupleIJiiiiEEENS1_10collective13CollectiveMmaINS1_46MainloopSm100TmaUmmaWarpSpecializedBlockScaledILi13ELi2ELi2ENS5_IJNS4_1CILi2EEESB_NSA_ILi1EEEEEEEENS5_IJNSA_ILi256EEENSA_ILi128EEESG_EEENS5_IJNS_12float_e2m1_tENS_13float_ue4m3_tEEEENS5_IJNS5_IJlSC_lEEENS4_6LayoutINS5_IJNS5_IJNS5_IJNSA_ILi32EEENSA_ILi4EEEEEEiEEENS5_IJNS5_IJNSA_ILi16EEESO_EEEiEEENS5_IJSC_iEEEEEENS5_IJST_NS5_IJNS5_IJNSA_ILi0EEESC_EEENSA_ILi512EEEEEENS5_IJSW_iEEEEEEEEEEESK_S13_NS4_8TiledMMAINS4_8MMA_AtomIJNS4_23SM100_MMA_MXF4_2x1SM_SSISI_SI_fSJ_Li256ELi128ELi16ELNS4_4UMMA5MajorE0ELS18_0ELNS17_7ScaleInE0ELS19_0EEEEEENSM_INS5_IJSC_SC_SC_EEENS5_IJSW_SW_SW_EEEEENS5_IJNS4_10UnderscoreES1F_S1F_EEEEENS5_IJNS4_28SM100_TMA_2SM_LOAD_MULTICASTES1I_EEENS5_IJNS4_14ComposedLayoutINS4_7SwizzleILi2ELi4ELi3EEENS4_18smem_ptr_flag_bitsILi4EEENSM_INS5_IJNSA_ILi8EEESG_EEENS5_IJSG_SC_EEEEEEENSM_INS5_IJNS5_IJNS5_IJSP_SC_EEESS_EEESC_NS5_IJSC_SB_EEEEEENS5_IJNS5_IJNS5_IJSS_SY_EEESX_EEESW_NS5_IJSO_SY_EEEEEEEEEEEvNS4_8identityENS5_IJNS4_18SM100_TMA_2SM_LOADES1I_EEES23_vS24_EENS_8epilogue10collective18CollectiveEpilogueINS28_23Sm100TmaWarpSpecializedILi4ELi2ELi32ELb1ELb0EEEJNS5_IJSG_SG_SG_EEENS5_IJNSM_ISG_SC_EENSM_ISN_SC_EEEEENS_10bfloat16_tESL_S2H_SL_NS28_6fusion15FusionCallbacksIS2C_NS2I_17LinearCombinationIS2H_fS2H_fLNS_15FloatRoundStyleE2EEES2D_S2G_JEEENS4_5SM1004TMEM4LOAD26SM100_TMEM_LOAD_32dp32b32xENS4_13SM90_TMA_LOADENS1K_IS1M_NS1N_ILi16EEENSM_INS5_IJS1P_SN_EEENS5_IJSN_SC_EEEEEEENS4_39AutoVectorizingCopyWithAssumedAlignmentILi128EEENS4_14SM90_TMA_STOREES2X_S2Z_S2Z_EEEvvEEEEvNT_6ParamsE,"a",@progbits
	.sectionflags	@""
	.align	4
.nv.constant0._ZN7cutlass13device_kernelINS_4gemm6kernel13GemmUniversalIN4cute5tupleIJiiiiEEENS1_10collective13CollectiveMmaINS1_46MainloopSm100TmaUmmaWarpSpecializedBlockScaledILi13ELi2ELi2ENS5_IJNS4_1CILi2EEESB_NSA_ILi1EEEEEEEENS5_IJNSA_ILi256EEENSA_ILi128EEESG_EEENS5_IJNS_12float_e2m1_tENS_13float_ue4m3_tEEEENS5_IJNS5_IJlSC_lEEENS4_6LayoutINS5_IJNS5_IJNS5_IJNSA_ILi32EEENSA_ILi4EEEEEEiEEENS5_IJNS5_IJNSA_ILi16EEESO_EEEiEEENS5_IJSC_iEEEEEENS5_IJST_NS5_IJNS5_IJNSA_ILi0EEESC_EEENSA_ILi512EEEEEENS5_IJSW_iEEEEEEEEEEESK_S13_NS4_8TiledMMAINS4_8MMA_AtomIJNS4_23SM100_MMA_MXF4_2x1SM_SSISI_SI_fSJ_Li256ELi128ELi16ELNS4_4UMMA5MajorE0ELS18_0ELNS17_7ScaleInE0ELS19_0EEEEEENSM_INS5_IJSC_SC_SC_EEENS5_IJSW_SW_SW_EEEEENS5_IJNS4_10UnderscoreES1F_S1F_EEEEENS5_IJNS4_28SM100_TMA_2SM_LOAD_MULTICASTES1I_EEENS5_IJNS4_14ComposedLayoutINS4_7SwizzleILi2ELi4ELi3EEENS4_18smem_ptr_flag_bitsILi4EEENSM_INS5_IJNSA_ILi8EEESG_EEENS5_IJSG_SC_EEEEEEENSM_INS5_IJNS5_IJNS5_IJSP_SC_EEESS_EEESC_NS5_IJSC_SB_EEEEEENS5_IJNS5_IJNS5_IJSS_SY_EEESX_EEESW_NS5_IJSO_SY_EEEEEEEEEEEvNS4_8identityENS5_IJNS4_18SM100_TMA_2SM_LOADES1I_EEES23_vS24_EENS_8epilogue10collective18CollectiveEpilogueINS28_23Sm100TmaWarpSpecializedILi4ELi2ELi32ELb1ELb0EEEJNS5_IJSG_SG_SG_EEENS5_IJNSM_ISG_SC_EENSM_ISN_SC_EEEEENS_10bfloat16_tESL_S2H_SL_NS28_6fusion15FusionCallbacksIS2C_NS2I_17LinearCombinationIS2H_fS2H_fLNS_15FloatRoundStyleE2EEES2D_S2G_JEEENS4_5SM1004TMEM4LOAD26SM100_TMEM_LOAD_32dp32b32xENS4_13SM90_TMA_LOADENS1K_IS1M_NS1N_ILi16EEENSM_INS5_IJS1P_SN_EEENS5_IJSN_SC_EEEEEEENS4_39AutoVectorizingCopyWithAssumedAlignmentILi128EEENS4_14SM90_TMA_STOREES2X_S2Z_S2Z_EEEvvEEEEvNT_6ParamsE:
	.zero		3968


//--------------------- SYMBOLS --------------------------

	.type		.nv.reservedSmem.offset0,@object
	.size		.nv.reservedSmem.offset0,0x4
	.type		.nv.reservedSmem.cap,@object
	.size		.nv.reservedSmem.cap,0x4
	.type		__assertfail,@function
